//
// Generated by NVIDIA NVVM Compiler
//
// Compiler Build ID: CL-36424714
// Cuda compilation tools, release 13.0, V13.0.88
// Based on NVVM 20.0.0
//

.version 9.0
.target sm_100
.address_size 64

	// .globl	_Z22__kernel_fused_softmaxPfii

.visible .entry _Z22__kernel_fused_softmaxPfii(
	.param .u64 .ptr .align 1 _Z22__kernel_fused_softmaxPfii_param_0,
	.param .u32 _Z22__kernel_fused_softmaxPfii_param_1,
	.param .u32 _Z22__kernel_fused_softmaxPfii_param_2
)
{
	.reg .pred 	%p<29>;
	.reg .b32 	%r<123>;
	.reg .b32 	%f<496>;
	.reg .b64 	%rd<46>;

	ld.param.u64 	%rd15, [_Z22__kernel_fused_softmaxPfii_param_0];
	ld.param.u32 	%r41, [_Z22__kernel_fused_softmaxPfii_param_1];
	ld.param.u32 	%r40, [_Z22__kernel_fused_softmaxPfii_param_2];
	mov.u32 	%r42, %ctaid.x;
	mov.u32 	%r43, %ntid.x;
	mov.u32 	%r44, %tid.x;
	mad.lo.s32 	%r1, %r42, %r43, %r44;
	setp.ge.s32 	%p1, %r1, %r41;
	@%p1 bra 	$L__BB0_38;
	cvta.to.global.u64 	%rd1, %rd15;
	mul.lo.s32 	%r2, %r40, %r1;
	mul.wide.s32 	%rd16, %r2, 4;
	add.s64 	%rd2, %rd1, %rd16;
	setp.lt.s32 	%p2, %r40, 1;
	mov.f32 	%f486, 0fFF800000;
	@%p2 bra 	$L__BB0_14;
	and.b32  	%r3, %r40, 15;
	setp.lt.u32 	%p3, %r40, 16;
	mov.f32 	%f486, 0fFF800000;
	mov.b32 	%r110, 0;
	@%p3 bra 	$L__BB0_5;
	and.b32  	%r110, %r40, 2147483632;
	neg.s32 	%r114, %r110;
	add.s64 	%rd18, %rd16, %rd1;
	add.s64 	%rd43, %rd18, 32;
	mov.f32 	%f486, 0fFF800000;
$L__BB0_4:
	.pragma "nounroll";
	ld.global.f32 	%f30, [%rd43+-32];
	max.f32 	%f31, %f486, %f30;
	ld.global.f32 	%f32, [%rd43+-28];
	max.f32 	%f33, %f31, %f32;
	ld.global.f32 	%f34, [%rd43+-24];
	max.f32 	%f35, %f33, %f34;
	ld.global.f32 	%f36, [%rd43+-20];
	max.f32 	%f37, %f35, %f36;
	ld.global.f32 	%f38, [%rd43+-16];
	max.f32 	%f39, %f37, %f38;
	ld.global.f32 	%f40, [%rd43+-12];
	max.f32 	%f41, %f39, %f40;
	ld.global.f32 	%f42, [%rd43+-8];
	max.f32 	%f43, %f41, %f42;
	ld.global.f32 	%f44, [%rd43+-4];
	max.f32 	%f45, %f43, %f44;
	ld.global.f32 	%f46, [%rd43];
	max.f32 	%f47, %f45, %f46;
	ld.global.f32 	%f48, [%rd43+4];
	max.f32 	%f49, %f47, %f48;
	ld.global.f32 	%f50, [%rd43+8];
	max.f32 	%f51, %f49, %f50;
	ld.global.f32 	%f52, [%rd43+12];
	max.f32 	%f53, %f51, %f52;
	ld.global.f32 	%f54, [%rd43+16];
	max.f32 	%f55, %f53, %f54;
	ld.global.f32 	%f56, [%rd43+20];
	max.f32 	%f57, %f55, %f56;
	ld.global.f32 	%f58, [%rd43+24];
	max.f32 	%f59, %f57, %f58;
	ld.global.f32 	%f60, [%rd43+28];
	max.f32 	%f486, %f59, %f60;
	add.s32 	%r114, %r114, 16;
	add.s64 	%rd43, %rd43, 64;
	setp.eq.s32 	%p4, %r114, 0;
	@%p4 bra 	$L__BB0_5;
	bra.uni 	$L__BB0_4;
$L__BB0_5:
	setp.eq.s32 	%p5, %r3, 0;
	@%p5 bra 	$L__BB0_14;
	and.b32  	%r7, %r40, 7;
	setp.lt.u32 	%p6, %r3, 8;
	@%p6 bra 	$L__BB0_8;
	mul.wide.u32 	%rd19, %r110, 4;
	add.s64 	%rd20, %rd2, %rd19;
	ld.global.f32 	%f62, [%rd20];
	max.f32 	%f63, %f486, %f62;
	ld.global.f32 	%f64, [%rd20+4];
	max.f32 	%f65, %f63, %f64;
	ld.global.f32 	%f66, [%rd20+8];
	max.f32 	%f67, %f65, %f66;
	ld.global.f32 	%f68, [%rd20+12];
	max.f32 	%f69, %f67, %f68;
	ld.global.f32 	%f70, [%rd20+16];
	max.f32 	%f71, %f69, %f70;
	ld.global.f32 	%f72, [%rd20+20];
	max.f32 	%f73, %f71, %f72;
	ld.global.f32 	%f74, [%rd20+24];
	max.f32 	%f75, %f73, %f74;
	ld.global.f32 	%f76, [%rd20+28];
	max.f32 	%f486, %f75, %f76;
	add.s32 	%r110, %r110, 8;
$L__BB0_8:
	setp.eq.s32 	%p7, %r7, 0;
	@%p7 bra 	$L__BB0_14;
	and.b32  	%r10, %r40, 3;
	setp.lt.u32 	%p8, %r7, 4;
	@%p8 bra 	$L__BB0_11;
	mul.wide.u32 	%rd21, %r110, 4;
	add.s64 	%rd22, %rd2, %rd21;
	ld.global.f32 	%f78, [%rd22];
	max.f32 	%f79, %f486, %f78;
	ld.global.f32 	%f80, [%rd22+4];
	max.f32 	%f81, %f79, %f80;
	ld.global.f32 	%f82, [%rd22+8];
	max.f32 	%f83, %f81, %f82;
	ld.global.f32 	%f84, [%rd22+12];
	max.f32 	%f486, %f83, %f84;
	add.s32 	%r110, %r110, 4;
$L__BB0_11:
	setp.eq.s32 	%p9, %r10, 0;
	@%p9 bra 	$L__BB0_14;
	mul.wide.u32 	%rd24, %r110, 4;
	add.s64 	%rd25, %rd16, %rd24;
	add.s64 	%rd42, %rd1, %rd25;
	neg.s32 	%r113, %r10;
$L__BB0_13:
	.pragma "nounroll";
	ld.global.f32 	%f85, [%rd42];
	max.f32 	%f486, %f486, %f85;
	add.s64 	%rd42, %rd42, 4;
	add.s32 	%r113, %r113, 1;
	setp.ne.s32 	%p10, %r113, 0;
	@%p10 bra 	$L__BB0_13;
$L__BB0_14:
	setp.lt.s32 	%p11, %r40, 1;
	mov.f32 	%f494, 0f00000000;
	@%p11 bra 	$L__BB0_26;
	and.b32  	%r16, %r40, 7;
	setp.lt.u32 	%p12, %r40, 8;
	mov.f32 	%f494, 0f00000000;
	mov.b32 	%r115, 0;
	@%p12 bra 	$L__BB0_18;
	and.b32  	%r115, %r40, 2147483640;
	neg.s32 	%r118, %r115;
	add.s64 	%rd27, %rd16, %rd1;
	add.s64 	%rd44, %rd27, 16;
	mov.f32 	%f494, 0f00000000;
$L__BB0_17:
	.pragma "nounroll";
	ld.global.f32 	%f90, [%rd44+-16];
	sub.f32 	%f91, %f90, %f486;
	fma.rn.f32 	%f92, %f91, 0f3BBB989D, 0f3F000000;
	cvt.sat.f32.f32 	%f93, %f92;
	mov.f32 	%f94, 0f4B400001;
	mov.f32 	%f95, 0f437C0000;
	fma.rm.f32 	%f96, %f93, %f95, %f94;
	add.f32 	%f97, %f96, 0fCB40007F;
	neg.f32 	%f98, %f97;
	fma.rn.f32 	%f99, %f91, 0f3FB8AA3B, %f98;
	fma.rn.f32 	%f100, %f91, 0f32A57060, %f99;
	mov.b32 	%r47, %f96;
	shl.b32 	%r48, %r47, 23;
	mov.b32 	%f101, %r48;
	ex2.approx.ftz.f32 	%f102, %f100;
	fma.rn.f32 	%f103, %f102, %f101, %f494;
	ld.global.f32 	%f104, [%rd44+-12];
	sub.f32 	%f105, %f104, %f486;
	fma.rn.f32 	%f106, %f105, 0f3BBB989D, 0f3F000000;
	cvt.sat.f32.f32 	%f107, %f106;
	fma.rm.f32 	%f108, %f107, %f95, %f94;
	add.f32 	%f109, %f108, 0fCB40007F;
	neg.f32 	%f110, %f109;
	fma.rn.f32 	%f111, %f105, 0f3FB8AA3B, %f110;
	fma.rn.f32 	%f112, %f105, 0f32A57060, %f111;
	mov.b32 	%r49, %f108;
	shl.b32 	%r50, %r49, 23;
	mov.b32 	%f113, %r50;
	ex2.approx.ftz.f32 	%f114, %f112;
	fma.rn.f32 	%f115, %f114, %f113, %f103;
	ld.global.f32 	%f116, [%rd44+-8];
	sub.f32 	%f117, %f116, %f486;
	fma.rn.f32 	%f118, %f117, 0f3BBB989D, 0f3F000000;
	cvt.sat.f32.f32 	%f119, %f118;
	fma.rm.f32 	%f120, %f119, %f95, %f94;
	add.f32 	%f121, %f120, 0fCB40007F;
	neg.f32 	%f122, %f121;
	fma.rn.f32 	%f123, %f117, 0f3FB8AA3B, %f122;
	fma.rn.f32 	%f124, %f117, 0f32A57060, %f123;
	mov.b32 	%r51, %f120;
	shl.b32 	%r52, %r51, 23;
	mov.b32 	%f125, %r52;
	ex2.approx.ftz.f32 	%f126, %f124;
	fma.rn.f32 	%f127, %f126, %f125, %f115;
	ld.global.f32 	%f128, [%rd44+-4];
	sub.f32 	%f129, %f128, %f486;
	fma.rn.f32 	%f130, %f129, 0f3BBB989D, 0f3F000000;
	cvt.sat.f32.f32 	%f131, %f130;
	fma.rm.f32 	%f132, %f131, %f95, %f94;
	add.f32 	%f133, %f132, 0fCB40007F;
	neg.f32 	%f134, %f133;
	fma.rn.f32 	%f135, %f129, 0f3FB8AA3B, %f134;
	fma.rn.f32 	%f136, %f129, 0f32A57060, %f135;
	mov.b32 	%r53, %f132;
	shl.b32 	%r54, %r53, 23;
	mov.b32 	%f137, %r54;
	ex2.approx.ftz.f32 	%f138, %f136;
	fma.rn.f32 	%f139, %f138, %f137, %f127;
	ld.global.f32 	%f140, [%rd44];
	sub.f32 	%f141, %f140, %f486;
	fma.rn.f32 	%f142, %f141, 0f3BBB989D, 0f3F000000;
	cvt.sat.f32.f32 	%f143, %f142;
	fma.rm.f32 	%f144, %f143, %f95, %f94;
	add.f32 	%f145, %f144, 0fCB40007F;
	neg.f32 	%f146, %f145;
	fma.rn.f32 	%f147, %f141, 0f3FB8AA3B, %f146;
	fma.rn.f32 	%f148, %f141, 0f32A57060, %f147;
	mov.b32 	%r55, %f144;
	shl.b32 	%r56, %r55, 23;
	mov.b32 	%f149, %r56;
	ex2.approx.ftz.f32 	%f150, %f148;
	fma.rn.f32 	%f151, %f150, %f149, %f139;
	ld.global.f32 	%f152, [%rd44+4];
	sub.f32 	%f153, %f152, %f486;
	fma.rn.f32 	%f154, %f153, 0f3BBB989D, 0f3F000000;
	cvt.sat.f32.f32 	%f155, %f154;
	fma.rm.f32 	%f156, %f155, %f95, %f94;
	add.f32 	%f157, %f156, 0fCB40007F;
	neg.f32 	%f158, %f157;
	fma.rn.f32 	%f159, %f153, 0f3FB8AA3B, %f158;
	fma.rn.f32 	%f160, %f153, 0f32A57060, %f159;
	mov.b32 	%r57, %f156;
	shl.b32 	%r58, %r57, 23;
	mov.b32 	%f161, %r58;
	ex2.approx.ftz.f32 	%f162, %f160;
	fma.rn.f32 	%f163, %f162, %f161, %f151;
	ld.global.f32 	%f164, [%rd44+8];
	sub.f32 	%f165, %f164, %f486;
	fma.rn.f32 	%f166, %f165, 0f3BBB989D, 0f3F000000;
	cvt.sat.f32.f32 	%f167, %f166;
	fma.rm.f32 	%f168, %f167, %f95, %f94;
	add.f32 	%f169, %f168, 0fCB40007F;
	neg.f32 	%f170, %f169;
	fma.rn.f32 	%f171, %f165, 0f3FB8AA3B, %f170;
	fma.rn.f32 	%f172, %f165, 0f32A57060, %f171;
	mov.b32 	%r59, %f168;
	shl.b32 	%r60, %r59, 23;
	mov.b32 	%f173, %r60;
	ex2.approx.ftz.f32 	%f174, %f172;
	fma.rn.f32 	%f175, %f174, %f173, %f163;
	ld.global.f32 	%f176, [%rd44+12];
	sub.f32 	%f177, %f176, %f486;
	fma.rn.f32 	%f178, %f177, 0f3BBB989D, 0f3F000000;
	cvt.sat.f32.f32 	%f179, %f178;
	fma.rm.f32 	%f180, %f179, %f95, %f94;
	add.f32 	%f181, %f180, 0fCB40007F;
	neg.f32 	%f182, %f181;
	fma.rn.f32 	%f183, %f177, 0f3FB8AA3B, %f182;
	fma.rn.f32 	%f184, %f177, 0f32A57060, %f183;
	mov.b32 	%r61, %f180;
	shl.b32 	%r62, %r61, 23;
	mov.b32 	%f185, %r62;
	ex2.approx.ftz.f32 	%f186, %f184;
	fma.rn.f32 	%f494, %f186, %f185, %f175;
	add.s32 	%r118, %r118, 8;
	add.s64 	%rd44, %rd44, 32;
	setp.eq.s32 	%p13, %r118, 0;
	@%p13 bra 	$L__BB0_18;
	bra.uni 	$L__BB0_17;
$L__BB0_18:
	setp.eq.s32 	%p14, %r16, 0;
	@%p14 bra 	$L__BB0_26;
	and.b32  	%r22, %r40, 3;
	setp.lt.u32 	%p15, %r16, 4;
	@%p15 bra 	$L__BB0_21;
	mul.wide.u32 	%rd28, %r115, 4;
	add.s64 	%rd29, %rd2, %rd28;
	ld.global.f32 	%f188, [%rd29];
	sub.f32 	%f189, %f188, %f486;
	fma.rn.f32 	%f190, %f189, 0f3BBB989D, 0f3F000000;
	cvt.sat.f32.f32 	%f191, %f190;
	mov.f32 	%f192, 0f4B400001;
	mov.f32 	%f193, 0f437C0000;
	fma.rm.f32 	%f194, %f191, %f193, %f192;
	add.f32 	%f195, %f194, 0fCB40007F;
	neg.f32 	%f196, %f195;
	fma.rn.f32 	%f197, %f189, 0f3FB8AA3B, %f196;
	fma.rn.f32 	%f198, %f189, 0f32A57060, %f197;
	mov.b32 	%r63, %f194;
	shl.b32 	%r64, %r63, 23;
	mov.b32 	%f199, %r64;
	ex2.approx.ftz.f32 	%f200, %f198;
	fma.rn.f32 	%f201, %f200, %f199, %f494;
	ld.global.f32 	%f202, [%rd29+4];
	sub.f32 	%f203, %f202, %f486;
	fma.rn.f32 	%f204, %f203, 0f3BBB989D, 0f3F000000;
	cvt.sat.f32.f32 	%f205, %f204;
	fma.rm.f32 	%f206, %f205, %f193, %f192;
	add.f32 	%f207, %f206, 0fCB40007F;
	neg.f32 	%f208, %f207;
	fma.rn.f32 	%f209, %f203, 0f3FB8AA3B, %f208;
	fma.rn.f32 	%f210, %f203, 0f32A57060, %f209;
	mov.b32 	%r65, %f206;
	shl.b32 	%r66, %r65, 23;
	mov.b32 	%f211, %r66;
	ex2.approx.ftz.f32 	%f212, %f210;
	fma.rn.f32 	%f213, %f212, %f211, %f201;
	ld.global.f32 	%f214, [%rd29+8];
	sub.f32 	%f215, %f214, %f486;
	fma.rn.f32 	%f216, %f215, 0f3BBB989D, 0f3F000000;
	cvt.sat.f32.f32 	%f217, %f216;
	fma.rm.f32 	%f218, %f217, %f193, %f192;
	add.f32 	%f219, %f218, 0fCB40007F;
	neg.f32 	%f220, %f219;
	fma.rn.f32 	%f221, %f215, 0f3FB8AA3B, %f220;
	fma.rn.f32 	%f222, %f215, 0f32A57060, %f221;
	mov.b32 	%r67, %f218;
	shl.b32 	%r68, %r67, 23;
	mov.b32 	%f223, %r68;
	ex2.approx.ftz.f32 	%f224, %f222;
	fma.rn.f32 	%f225, %f224, %f223, %f213;
	ld.global.f32 	%f226, [%rd29+12];
	sub.f32 	%f227, %f226, %f486;
	fma.rn.f32 	%f228, %f227, 0f3BBB989D, 0f3F000000;
	cvt.sat.f32.f32 	%f229, %f228;
	fma.rm.f32 	%f230, %f229, %f193, %f192;
	add.f32 	%f231, %f230, 0fCB40007F;
	neg.f32 	%f232, %f231;
	fma.rn.f32 	%f233, %f227, 0f3FB8AA3B, %f232;
	fma.rn.f32 	%f234, %f227, 0f32A57060, %f233;
	mov.b32 	%r69, %f230;
	shl.b32 	%r70, %r69, 23;
	mov.b32 	%f235, %r70;
	ex2.approx.ftz.f32 	%f236, %f234;
	fma.rn.f32 	%f494, %f236, %f235, %f225;
	add.s32 	%r115, %r115, 4;
$L__BB0_21:
	setp.eq.s32 	%p16, %r22, 0;
	@%p16 bra 	$L__BB0_26;
	setp.eq.s32 	%p17, %r22, 1;
	@%p17 bra 	$L__BB0_24;
	mul.wide.u32 	%rd30, %r115, 4;
	add.s64 	%rd31, %rd2, %rd30;
	ld.global.f32 	%f238, [%rd31];
	sub.f32 	%f239, %f238, %f486;
	fma.rn.f32 	%f240, %f239, 0f3BBB989D, 0f3F000000;
	cvt.sat.f32.f32 	%f241, %f240;
	mov.f32 	%f242, 0f4B400001;
	mov.f32 	%f243, 0f437C0000;
	fma.rm.f32 	%f244, %f241, %f243, %f242;
	add.f32 	%f245, %f244, 0fCB40007F;
	neg.f32 	%f246, %f245;
	fma.rn.f32 	%f247, %f239, 0f3FB8AA3B, %f246;
	fma.rn.f32 	%f248, %f239, 0f32A57060, %f247;
	mov.b32 	%r71, %f244;
	shl.b32 	%r72, %r71, 23;
	mov.b32 	%f249, %r72;
	ex2.approx.ftz.f32 	%f250, %f248;
	fma.rn.f32 	%f251, %f250, %f249, %f494;
	ld.global.f32 	%f252, [%rd31+4];
	sub.f32 	%f253, %f252, %f486;
	fma.rn.f32 	%f254, %f253, 0f3BBB989D, 0f3F000000;
	cvt.sat.f32.f32 	%f255, %f254;
	fma.rm.f32 	%f256, %f255, %f243, %f242;
	add.f32 	%f257, %f256, 0fCB40007F;
	neg.f32 	%f258, %f257;
	fma.rn.f32 	%f259, %f253, 0f3FB8AA3B, %f258;
	fma.rn.f32 	%f260, %f253, 0f32A57060, %f259;
	mov.b32 	%r73, %f256;
	shl.b32 	%r74, %r73, 23;
	mov.b32 	%f261, %r74;
	ex2.approx.ftz.f32 	%f262, %f260;
	fma.rn.f32 	%f494, %f262, %f261, %f251;
	add.s32 	%r115, %r115, 2;
$L__BB0_24:
	and.b32  	%r75, %r40, 1;
	setp.eq.b32 	%p18, %r75, 1;
	not.pred 	%p19, %p18;
	@%p19 bra 	$L__BB0_26;
	mul.wide.u32 	%rd32, %r115, 4;
	add.s64 	%rd33, %rd2, %rd32;
	ld.global.f32 	%f263, [%rd33];
	sub.f32 	%f264, %f263, %f486;
	fma.rn.f32 	%f265, %f264, 0f3BBB989D, 0f3F000000;
	cvt.sat.f32.f32 	%f266, %f265;
	mov.f32 	%f267, 0f4B400001;
	mov.f32 	%f268, 0f437C0000;
	fma.rm.f32 	%f269, %f266, %f268, %f267;
	add.f32 	%f270, %f269, 0fCB40007F;
	neg.f32 	%f271, %f270;
	fma.rn.f32 	%f272, %f264, 0f3FB8AA3B, %f271;
	fma.rn.f32 	%f273, %f264, 0f32A57060, %f272;
	mov.b32 	%r76, %f269;
	shl.b32 	%r77, %r76, 23;
	mov.b32 	%f274, %r77;
	ex2.approx.ftz.f32 	%f275, %f273;
	fma.rn.f32 	%f494, %f275, %f274, %f494;
$L__BB0_26:
	setp.lt.s32 	%p20, %r40, 1;
	@%p20 bra 	$L__BB0_38;
	and.b32  	%r27, %r40, 7;
	setp.lt.u32 	%p21, %r40, 8;
	mov.b32 	%r120, 0;
	@%p21 bra 	$L__BB0_30;
	and.b32  	%r120, %r40, 2147483640;
	neg.s32 	%r119, %r120;
	add.s64 	%rd35, %rd16, %rd1;
	add.s64 	%rd45, %rd35, 16;
$L__BB0_29:
	.pragma "nounroll";
	ld.global.f32 	%f276, [%rd45+-16];
	sub.f32 	%f277, %f276, %f486;
	fma.rn.f32 	%f278, %f277, 0f3BBB989D, 0f3F000000;
	cvt.sat.f32.f32 	%f279, %f278;
	mov.f32 	%f280, 0f4B400001;
	mov.f32 	%f281, 0f437C0000;
	fma.rm.f32 	%f282, %f279, %f281, %f280;
	add.f32 	%f283, %f282, 0fCB40007F;
	neg.f32 	%f284, %f283;
	fma.rn.f32 	%f285, %f277, 0f3FB8AA3B, %f284;
	fma.rn.f32 	%f286, %f277, 0f32A57060, %f285;
	mov.b32 	%r79, %f282;
	shl.b32 	%r80, %r79, 23;
	mov.b32 	%f287, %r80;
	ex2.approx.ftz.f32 	%f288, %f286;
	mul.f32 	%f289, %f288, %f287;
	div.rn.f32 	%f290, %f289, %f494;
	st.global.f32 	[%rd45+-16], %f290;
	ld.global.f32 	%f291, [%rd45+-12];
	sub.f32 	%f292, %f291, %f486;
	fma.rn.f32 	%f293, %f292, 0f3BBB989D, 0f3F000000;
	cvt.sat.f32.f32 	%f294, %f293;
	fma.rm.f32 	%f295, %f294, %f281, %f280;
	add.f32 	%f296, %f295, 0fCB40007F;
	neg.f32 	%f297, %f296;
	fma.rn.f32 	%f298, %f292, 0f3FB8AA3B, %f297;
	fma.rn.f32 	%f299, %f292, 0f32A57060, %f298;
	mov.b32 	%r81, %f295;
	shl.b32 	%r82, %r81, 23;
	mov.b32 	%f300, %r82;
	ex2.approx.ftz.f32 	%f301, %f299;
	mul.f32 	%f302, %f301, %f300;
	div.rn.f32 	%f303, %f302, %f494;
	st.global.f32 	[%rd45+-12], %f303;
	ld.global.f32 	%f304, [%rd45+-8];
	sub.f32 	%f305, %f304, %f486;
	fma.rn.f32 	%f306, %f305, 0f3BBB989D, 0f3F000000;
	cvt.sat.f32.f32 	%f307, %f306;
	fma.rm.f32 	%f308, %f307, %f281, %f280;
	add.f32 	%f309, %f308, 0fCB40007F;
	neg.f32 	%f310, %f309;
	fma.rn.f32 	%f311, %f305, 0f3FB8AA3B, %f310;
	fma.rn.f32 	%f312, %f305, 0f32A57060, %f311;
	mov.b32 	%r83, %f308;
	shl.b32 	%r84, %r83, 23;
	mov.b32 	%f313, %r84;
	ex2.approx.ftz.f32 	%f314, %f312;
	mul.f32 	%f315, %f314, %f313;
	div.rn.f32 	%f316, %f315, %f494;
	st.global.f32 	[%rd45+-8], %f316;
	ld.global.f32 	%f317, [%rd45+-4];
	sub.f32 	%f318, %f317, %f486;
	fma.rn.f32 	%f319, %f318, 0f3BBB989D, 0f3F000000;
	cvt.sat.f32.f32 	%f320, %f319;
	fma.rm.f32 	%f321, %f320, %f281, %f280;
	add.f32 	%f322, %f321, 0fCB40007F;
	neg.f32 	%f323, %f322;
	fma.rn.f32 	%f324, %f318, 0f3FB8AA3B, %f323;
	fma.rn.f32 	%f325, %f318, 0f32A57060, %f324;
	mov.b32 	%r85, %f321;
	shl.b32 	%r86, %r85, 23;
	mov.b32 	%f326, %r86;
	ex2.approx.ftz.f32 	%f327, %f325;
	mul.f32 	%f328, %f327, %f326;
	div.rn.f32 	%f329, %f328, %f494;
	st.global.f32 	[%rd45+-4], %f329;
	ld.global.f32 	%f330, [%rd45];
	sub.f32 	%f331, %f330, %f486;
	fma.rn.f32 	%f332, %f331, 0f3BBB989D, 0f3F000000;
	cvt.sat.f32.f32 	%f333, %f332;
	fma.rm.f32 	%f334, %f333, %f281, %f280;
	add.f32 	%f335, %f334, 0fCB40007F;
	neg.f32 	%f336, %f335;
	fma.rn.f32 	%f337, %f331, 0f3FB8AA3B, %f336;
	fma.rn.f32 	%f338, %f331, 0f32A57060, %f337;
	mov.b32 	%r87, %f334;
	shl.b32 	%r88, %r87, 23;
	mov.b32 	%f339, %r88;
	ex2.approx.ftz.f32 	%f340, %f338;
	mul.f32 	%f341, %f340, %f339;
	div.rn.f32 	%f342, %f341, %f494;
	st.global.f32 	[%rd45], %f342;
	ld.global.f32 	%f343, [%rd45+4];
	sub.f32 	%f344, %f343, %f486;
	fma.rn.f32 	%f345, %f344, 0f3BBB989D, 0f3F000000;
	cvt.sat.f32.f32 	%f346, %f345;
	fma.rm.f32 	%f347, %f346, %f281, %f280;
	add.f32 	%f348, %f347, 0fCB40007F;
	neg.f32 	%f349, %f348;
	fma.rn.f32 	%f350, %f344, 0f3FB8AA3B, %f349;
	fma.rn.f32 	%f351, %f344, 0f32A57060, %f350;
	mov.b32 	%r89, %f347;
	shl.b32 	%r90, %r89, 23;
	mov.b32 	%f352, %r90;
	ex2.approx.ftz.f32 	%f353, %f351;
	mul.f32 	%f354, %f353, %f352;
	div.rn.f32 	%f355, %f354, %f494;
	st.global.f32 	[%rd45+4], %f355;
	ld.global.f32 	%f356, [%rd45+8];
	sub.f32 	%f357, %f356, %f486;
	fma.rn.f32 	%f358, %f357, 0f3BBB989D, 0f3F000000;
	cvt.sat.f32.f32 	%f359, %f358;
	fma.rm.f32 	%f360, %f359, %f281, %f280;
	add.f32 	%f361, %f360, 0fCB40007F;
	neg.f32 	%f362, %f361;
	fma.rn.f32 	%f363, %f357, 0f3FB8AA3B, %f362;
	fma.rn.f32 	%f364, %f357, 0f32A57060, %f363;
	mov.b32 	%r91, %f360;
	shl.b32 	%r92, %r91, 23;
	mov.b32 	%f365, %r92;
	ex2.approx.ftz.f32 	%f366, %f364;
	mul.f32 	%f367, %f366, %f365;
	div.rn.f32 	%f368, %f367, %f494;
	st.global.f32 	[%rd45+8], %f368;
	ld.global.f32 	%f369, [%rd45+12];
	sub.f32 	%f370, %f369, %f486;
	fma.rn.f32 	%f371, %f370, 0f3BBB989D, 0f3F000000;
	cvt.sat.f32.f32 	%f372, %f371;
	fma.rm.f32 	%f373, %f372, %f281, %f280;
	add.f32 	%f374, %f373, 0fCB40007F;
	neg.f32 	%f375, %f374;
	fma.rn.f32 	%f376, %f370, 0f3FB8AA3B, %f375;
	fma.rn.f32 	%f377, %f370, 0f32A57060, %f376;
	mov.b32 	%r93, %f373;
	shl.b32 	%r94, %r93, 23;
	mov.b32 	%f378, %r94;
	ex2.approx.ftz.f32 	%f379, %f377;
	mul.f32 	%f380, %f379, %f378;
	div.rn.f32 	%f381, %f380, %f494;
	st.global.f32 	[%rd45+12], %f381;
	add.s32 	%r119, %r119, 8;
	add.s64 	%rd45, %rd45, 32;
	setp.ne.s32 	%p22, %r119, 0;
	@%p22 bra 	$L__BB0_29;
$L__BB0_30:
	setp.eq.s32 	%p23, %r27, 0;
	@%p23 bra 	$L__BB0_38;
	and.b32  	%r35, %r40, 3;
	setp.lt.u32 	%p24, %r27, 4;
	@%p24 bra 	$L__BB0_33;
	mul.wide.u32 	%rd36, %r120, 4;
	add.s64 	%rd37, %rd2, %rd36;
	ld.global.f32 	%f382, [%rd37];
	sub.f32 	%f383, %f382, %f486;
	fma.rn.f32 	%f384, %f383, 0f3BBB989D, 0f3F000000;
	cvt.sat.f32.f32 	%f385, %f384;
	mov.f32 	%f386, 0f4B400001;
	mov.f32 	%f387, 0f437C0000;
	fma.rm.f32 	%f388, %f385, %f387, %f386;
	add.f32 	%f389, %f388, 0fCB40007F;
	neg.f32 	%f390, %f389;
	fma.rn.f32 	%f391, %f383, 0f3FB8AA3B, %f390;
	fma.rn.f32 	%f392, %f383, 0f32A57060, %f391;
	mov.b32 	%r95, %f388;
	shl.b32 	%r96, %r95, 23;
	mov.b32 	%f393, %r96;
	ex2.approx.ftz.f32 	%f394, %f392;
	mul.f32 	%f395, %f394, %f393;
	div.rn.f32 	%f396, %f395, %f494;
	st.global.f32 	[%rd37], %f396;
	ld.global.f32 	%f397, [%rd37+4];
	sub.f32 	%f398, %f397, %f486;
	fma.rn.f32 	%f399, %f398, 0f3BBB989D, 0f3F000000;
	cvt.sat.f32.f32 	%f400, %f399;
	fma.rm.f32 	%f401, %f400, %f387, %f386;
	add.f32 	%f402, %f401, 0fCB40007F;
	neg.f32 	%f403, %f402;
	fma.rn.f32 	%f404, %f398, 0f3FB8AA3B, %f403;
	fma.rn.f32 	%f405, %f398, 0f32A57060, %f404;
	mov.b32 	%r97, %f401;
	shl.b32 	%r98, %r97, 23;
	mov.b32 	%f406, %r98;
	ex2.approx.ftz.f32 	%f407, %f405;
	mul.f32 	%f408, %f407, %f406;
	div.rn.f32 	%f409, %f408, %f494;
	st.global.f32 	[%rd37+4], %f409;
	ld.global.f32 	%f410, [%rd37+8];
	sub.f32 	%f411, %f410, %f486;
	fma.rn.f32 	%f412, %f411, 0f3BBB989D, 0f3F000000;
	cvt.sat.f32.f32 	%f413, %f412;
	fma.rm.f32 	%f414, %f413, %f387, %f386;
	add.f32 	%f415, %f414, 0fCB40007F;
	neg.f32 	%f416, %f415;
	fma.rn.f32 	%f417, %f411, 0f3FB8AA3B, %f416;
	fma.rn.f32 	%f418, %f411, 0f32A57060, %f417;
	mov.b32 	%r99, %f414;
	shl.b32 	%r100, %r99, 23;
	mov.b32 	%f419, %r100;
	ex2.approx.ftz.f32 	%f420, %f418;
	mul.f32 	%f421, %f420, %f419;
	div.rn.f32 	%f422, %f421, %f494;
	st.global.f32 	[%rd37+8], %f422;
	ld.global.f32 	%f423, [%rd37+12];
	sub.f32 	%f424, %f423, %f486;
	fma.rn.f32 	%f425, %f424, 0f3BBB989D, 0f3F000000;
	cvt.sat.f32.f32 	%f426, %f425;
	fma.rm.f32 	%f427, %f426, %f387, %f386;
	add.f32 	%f428, %f427, 0fCB40007F;
	neg.f32 	%f429, %f428;
	fma.rn.f32 	%f430, %f424, 0f3FB8AA3B, %f429;
	fma.rn.f32 	%f431, %f424, 0f32A57060, %f430;
	mov.b32 	%r101, %f427;
	shl.b32 	%r102, %r101, 23;
	mov.b32 	%f432, %r102;
	ex2.approx.ftz.f32 	%f433, %f431;
	mul.f32 	%f434, %f433, %f432;
	div.rn.f32 	%f435, %f434, %f494;
	st.global.f32 	[%rd37+12], %f435;
	add.s32 	%r120, %r120, 4;
$L__BB0_33:
	setp.eq.s32 	%p25, %r35, 0;
	@%p25 bra 	$L__BB0_38;
	setp.eq.s32 	%p26, %r35, 1;
	@%p26 bra 	$L__BB0_36;
	mul.wide.u32 	%rd38, %r120, 4;
	add.s64 	%rd39, %rd2, %rd38;
	ld.global.f32 	%f436, [%rd39];
	sub.f32 	%f437, %f436, %f486;
	fma.rn.f32 	%f438, %f437, 0f3BBB989D, 0f3F000000;
	cvt.sat.f32.f32 	%f439, %f438;
	mov.f32 	%f440, 0f4B400001;
	mov.f32 	%f441, 0f437C0000;
	fma.rm.f32 	%f442, %f439, %f441, %f440;
	add.f32 	%f443, %f442, 0fCB40007F;
	neg.f32 	%f444, %f443;
	fma.rn.f32 	%f445, %f437, 0f3FB8AA3B, %f444;
	fma.rn.f32 	%f446, %f437, 0f32A57060, %f445;
	mov.b32 	%r103, %f442;
	shl.b32 	%r104, %r103, 23;
	mov.b32 	%f447, %r104;
	ex2.approx.ftz.f32 	%f448, %f446;
	mul.f32 	%f449, %f448, %f447;
	div.rn.f32 	%f450, %f449, %f494;
	st.global.f32 	[%rd39], %f450;
	ld.global.f32 	%f451, [%rd39+4];
	sub.f32 	%f452, %f451, %f486;
	fma.rn.f32 	%f453, %f452, 0f3BBB989D, 0f3F000000;
	cvt.sat.f32.f32 	%f454, %f453;
	fma.rm.f32 	%f455, %f454, %f441, %f440;
	add.f32 	%f456, %f455, 0fCB40007F;
	neg.f32 	%f457, %f456;
	fma.rn.f32 	%f458, %f452, 0f3FB8AA3B, %f457;
	fma.rn.f32 	%f459, %f452, 0f32A57060, %f458;
	mov.b32 	%r105, %f455;
	shl.b32 	%r106, %r105, 23;
	mov.b32 	%f460, %r106;
	ex2.approx.ftz.f32 	%f461, %f459;
	mul.f32 	%f462, %f461, %f460;
	div.rn.f32 	%f463, %f462, %f494;
	st.global.f32 	[%rd39+4], %f463;
	add.s32 	%r120, %r120, 2;
$L__BB0_36:
	and.b32  	%r107, %r40, 1;
	setp.eq.b32 	%p27, %r107, 1;
	not.pred 	%p28, %p27;
	@%p28 bra 	$L__BB0_38;
	mul.wide.u32 	%rd40, %r120, 4;
	add.s64 	%rd41, %rd2, %rd40;
	ld.global.f32 	%f464, [%rd41];
	sub.f32 	%f465, %f464, %f486;
	fma.rn.f32 	%f466, %f465, 0f3BBB989D, 0f3F000000;
	cvt.sat.f32.f32 	%f467, %f466;
	mov.f32 	%f468, 0f4B400001;
	mov.f32 	%f469, 0f437C0000;
	fma.rm.f32 	%f470, %f467, %f469, %f468;
	add.f32 	%f471, %f470, 0fCB40007F;
	neg.f32 	%f472, %f471;
	fma.rn.f32 	%f473, %f465, 0f3FB8AA3B, %f472;
	fma.rn.f32 	%f474, %f465, 0f32A57060, %f473;
	mov.b32 	%r108, %f470;
	shl.b32 	%r109, %r108, 23;
	mov.b32 	%f475, %r109;
	ex2.approx.ftz.f32 	%f476, %f474;
	mul.f32 	%f477, %f476, %f475;
	div.rn.f32 	%f478, %f477, %f494;
	st.global.f32 	[%rd41], %f478;
$L__BB0_38:
	ret;

}


// ===== COMPILED SASS (sm_100) =====

	.target	sm_100

	.elftype	@"ET_EXEC"


//--------------------- .note.nv.tkinfo           --------------------------
	.section	.note.nv.tkinfo,"",@"SHT_NOTE"
	.sectionflags	@"SHF_NOTE_NV_TKINFO"
	.tkinfo
        /*0018*/ 	.word	0x00000002
        /*0030*/ 	.string	""
        /*0030*/ 	.string	"ptxas"
        /*0030*/ 	.string	"Cuda compilation tools, release 13.0, V13.0.88"
        /*0030*/ 	.string	"Build cuda_13.0.r13.0/compiler.36424714_0"
        /*0030*/ 	.string	"-arch sm_100 -m 64 "



//--------------------- .note.nv.cuinfo           --------------------------
	.section	.note.nv.cuinfo,"",@"SHT_NOTE"
	.sectionflags	@"SHF_NOTE_NV_CUINFO"
        /*0018*/ 	.short	0x0002
        /*001a*/ 	.short	0x0064
        /*001c*/ 	.short	0x0082
	.zero		2


//--------------------- .nv.info                  --------------------------
	.section	.nv.info,"",@"SHT_CUDA_INFO"
	.align	4


	//----- nvinfo : EIATTR_REGCOUNT
	.align		4
        /*0000*/ 	.byte	0x04, 0x2f
        /*0002*/ 	.short	(.L_1 - .L_0)
	.align		4
.L_0:
        /*0004*/ 	.word	index@(_Z22__kernel_fused_softmaxPfii)
        /*0008*/ 	.word	0x00000020


	//----- nvinfo : EIATTR_FRAME_SIZE
	.align		4
.L_1:
        /*000c*/ 	.byte	0x04, 0x11
        /*000e*/ 	.short	(.L_3 - .L_2)
	.align		4
.L_2:
        /*0010*/ 	.word	index@($__internal_0_$__cuda_sm3x_div_rn_noftz_f32_slowpath)
        /*0014*/ 	.word	0x00000000


	//----- nvinfo : EIATTR_FRAME_SIZE
	.align		4
.L_3:
        /*0018*/ 	.byte	0x04, 0x11
        /*001a*/ 	.short	(.L_5 - .L_4)
	.align		4
.L_4:
        /*001c*/ 	.word	index@(_Z22__kernel_fused_softmaxPfii)
        /*0020*/ 	.word	0x00000000


	//----- nvinfo : EIATTR_MIN_STACK_SIZE
	.align		4
.L_5:
        /*0024*/ 	.byte	0x04, 0x12
        /*0026*/ 	.short	(.L_7 - .L_6)
	.align		4
.L_6:
        /*0028*/ 	.word	index@(_Z22__kernel_fused_softmaxPfii)
        /*002c*/ 	.word	0x00000000
.L_7:


//--------------------- .nv.compat                --------------------------
	.section	.nv.compat,"",@"SHT_CUDA_COMPAT_INFO"
	.align	4
        /*0000*/ 	.byte	0x02, 0x09, 0x00, 0x00, 0x02, 0x02, 0x01, 0x00, 0x02, 0x05, 0x05, 0x00, 0x03, 0x07, 0x01, 0x01
        /*0010*/ 	.byte	0x02, 0x03, 0x00, 0x00, 0x02, 0x06, 0x01, 0x00, 0x04, 0x0b, 0x08, 0x00, 0x01, 0x00, 0x00, 0x00
        /*0020*/ 	.byte	0x00, 0x00, 0x00, 0x00


//--------------------- .nv.info._Z22__kernel_fused_softmaxPfii --------------------------
	.section	.nv.info._Z22__kernel_fused_softmaxPfii,"",@"SHT_CUDA_INFO"
	.sectionflags	@""
	.align	4


	//----- nvinfo : EIATTR_CUDA_API_VERSION
	.align		4
        /*0000*/ 	.byte	0x04, 0x37
        /*0002*/ 	.short	(.L_9 - .L_8)
.L_8:
        /*0004*/ 	.word	0x00000082


	//----- nvinfo : EIATTR_KPARAM_INFO
	.align		4
.L_9:
        /*0008*/ 	.byte	0x04, 0x17
        /*000a*/ 	.short	(.L_11 - .L_10)
.L_10:
        /*000c*/ 	.word	0x00000000
        /*0010*/ 	.short	0x0002
        /*0012*/ 	.short	0x000c
        /*0014*/ 	.byte	0x00, 0xf0, 0x11, 0x00


	//----- nvinfo : EIATTR_KPARAM_INFO
	.align		4
.L_11:
        /*0018*/ 	.byte	0x04, 0x17
        /*001a*/ 	.short	(.L_13 - .L_12)
.L_12:
        /*001c*/ 	.word	0x00000000
        /*0020*/ 	.short	0x0001
        /*0022*/ 	.short	0x0008
        /*0024*/ 	.byte	0x00, 0xf0, 0x11, 0x00


	//----- nvinfo : EIATTR_KPARAM_INFO
	.align		4
.L_13:
        /*0028*/ 	.byte	0x04, 0x17
        /*002a*/ 	.short	(.L_15 - .L_14)
.L_14:
        /*002c*/ 	.word	0x00000000
        /*0030*/ 	.short	0x0000
        /*0032*/ 	.short	0x0000
        /*0034*/ 	.byte	0x00, 0xf5, 0x21, 0x00


	//----- nvinfo : EIATTR_SPARSE_MMA_MASK
	.align		4
.L_15:
        /*0038*/ 	.byte	0x03, 0x50
        /*003a*/ 	.short	0x0000


	//----- nvinfo : EIATTR_MAXREG_COUNT
	.align		4
        /*003c*/ 	.byte	0x03, 0x1b
        /*003e*/ 	.short	0x00ff


	//----- nvinfo : EIATTR_MERCURY_ISA_VERSION
	.align		4
        /*0040*/ 	.byte	0x03, 0x5f
        /*0042*/ 	.short	0x0101


	//----- nvinfo : EIATTR_VRC_CTA_INIT_COUNT
	.align		4
        /*0044*/ 	.byte	0x02, 0x4a
	.zero		1
	.zero		1


	//----- nvinfo : EIATTR_EXIT_INSTR_OFFSETS
	.align		4
        /*0048*/ 	.byte	0x04, 0x1c
        /*004a*/ 	.short	(.L_17 - .L_16)


	//   ....[0]....
.L_16:
        /*004c*/ 	.word	0x00000070


	//   ....[1]....
        /*0050*/ 	.word	0x00001310


	//   ....[2]....
        /*0054*/ 	.word	0x00002150


	//   ....[3]....
        /*0058*/ 	.word	0x00002870


	//   ....[4]....
        /*005c*/ 	.word	0x00002c40


	//   ....[5]....
        /*0060*/ 	.word	0x00002e10


	//----- nvinfo : EIATTR_CRS_STACK_SIZE
	.align		4
.L_17:
        /*0064*/ 	.byte	0x04, 0x1e
        /*0066*/ 	.short	(.L_19 - .L_18)
.L_18:
        /*0068*/ 	.word	0x00000000


	//----- nvinfo : EIATTR_CBANK_PARAM_SIZE
	.align		4
.L_19:
        /*006c*/ 	.byte	0x03, 0x19
        /*006e*/ 	.short	0x0010


	//----- nvinfo : EIATTR_PARAM_CBANK
	.align		4
        /*0070*/ 	.byte	0x04, 0x0a
        /*0072*/ 	.short	(.L_21 - .L_20)
	.align		4
.L_20:
        /*0074*/ 	.word	index@(.nv.constant0._Z22__kernel_fused_softmaxPfii)
        /*0078*/ 	.short	0x0380
        /*007a*/ 	.short	0x0010


	//----- nvinfo : EIATTR_SW_WAR
	.align		4
.L_21:
        /*007c*/ 	.byte	0x04, 0x36
        /*007e*/ 	.short	(.L_23 - .L_22)
.L_22:
        /*0080*/ 	.word	0x00000008
.L_23:


//--------------------- .nv.callgraph             --------------------------
	.section	.nv.callgraph,"",@"SHT_CUDA_CALLGRAPH"
	.align	4
	.sectionentsize	8
	.align		4
        /*0000*/ 	.word	0x00000000
	.align		4
        /*0004*/ 	.word	0xffffffff
	.align		4
        /*0008*/ 	.word	0x00000000
	.align		4
        /*000c*/ 	.word	0xfffffffe
	.align		4
        /*0010*/ 	.word	0x00000000
	.align		4
        /*0014*/ 	.word	0xfffffffd
	.align		4
        /*0018*/ 	.word	0x00000000
	.align		4
        /*001c*/ 	.word	0xfffffffc


//--------------------- .text._Z22__kernel_fused_softmaxPfii --------------------------
	.section	.text._Z22__kernel_fused_softmaxPfii,"ax",@progbits
	.align	128
        .global         _Z22__kernel_fused_softmaxPfii
        .type           _Z22__kernel_fused_softmaxPfii,@function
        .size           _Z22__kernel_fused_softmaxPfii,(.L_x_57 - _Z22__kernel_fused_softmaxPfii)
        .other          _Z22__kernel_fused_softmaxPfii,@"STO_CUDA_ENTRY STV_DEFAULT"
_Z22__kernel_fused_softmaxPfii:
.text._Z22__kernel_fused_softmaxPfii:
[----:B------:R-:W-:Y:S01]  /*0000*/  LDC R1, c[0x0][0x37c] ;  /* 0x0000df00ff017b82 */ /* 0x000fe20000000800 */
[----:B------:R-:W0:Y:S07]  /*0010*/  S2R R3, SR_TID.X ;  /* 0x0000000000037919 */ /* 0x000e2e0000002100 */
[----:B------:R-:W0:Y:S01]  /*0020*/  S2UR UR4, SR_CTAID.X ;  /* 0x00000000000479c3 */ /* 0x000e220000002500 */
[----:B------:R-:W1:Y:S07]  /*0030*/  LDCU UR5, c[0x0][0x388] ;  /* 0x00007100ff0577ac */ /* 0x000e6e0008000800 */
[----:B------:R-:W0:Y:S02]  /*0040*/  LDC R0, c[0x0][0x360] ;  /* 0x0000d800ff007b82 */ /* 0x000e240000000800 */
[----:B0-----:R-:W-:-:S05]  /*0050*/  IMAD R0, R0, UR4, R3 ;  /* 0x0000000400007c24 */ /* 0x001fca000f8e0203 */
[----:B-1----:R-:W-:-:S13]  /*0060*/  ISETP.GE.AND P0, PT, R0, UR5, PT ;  /* 0x0000000500007c0c */ /* 0x002fda000bf06270 */
[----:B------:R-:W-:Y:S05]  /*0070*/  @P0 EXIT ;  /* 0x000000000000094d */ /* 0x000fea0003800000 */
[----:B------:R-:W0:Y:S01]  /*0080*/  LDCU UR4, c[0x0][0x38c] ;  /* 0x00007180ff0477ac */ /* 0x000e220008000800 */
[----:B------:R-:W-:Y:S01]  /*0090*/  MOV R2, 0xff800000 ;  /* 0xff80000000027802 */ /* 0x000fe20000000f00 */
[----:B------:R-:W1:Y:S01]  /*00a0*/  LDCU.64 UR6, c[0x0][0x380] ;  /* 0x00007000ff0677ac */ /* 0x000e620008000a00 */
[----:B------:R-:W2:Y:S01]  /*00b0*/  LDCU.64 UR8, c[0x0][0x358] ;  /* 0x00006b00ff0877ac */ /* 0x000ea20008000a00 */
[----:B0-----:R-:W-:Y:S01]  /*00c0*/  IMAD R6, R0, UR4, RZ ;  /* 0x0000000400067c24 */ /* 0x001fe2000f8e02ff */
[----:B------:R-:W-:-:S03]  /*00d0*/  UISETP.GE.AND UP0, UPT, UR4, 0x1, UPT ;  /* 0x000000010400788c */ /* 0x000fc6000bf06270 */
[----:B------:R-:W-:-:S03]  /*00e0*/  IMAD.WIDE R6, R6, 0x4, RZ ;  /* 0x0000000406067825 */ /* 0x000fc600078e02ff */
[----:B-1----:R-:W-:-:S04]  /*00f0*/  IADD3 R4, P0, PT, R6, UR6, RZ ;  /* 0x0000000606047c10 */ /* 0x002fc8000ff1e0ff */
[----:B------:R-:W-:Y:S01]  /*0100*/  IADD3.X R5, PT, PT, R7, UR7, RZ, P0, !PT ;  /* 0x0000000707057c10 */ /* 0x000fe200087fe4ff */
[----:B--2---:R-:W-:Y:S08]  /*0110*/  BRA.U !UP0, `(.L_x_0) ;  /* 0x0000000508647547 */ /* 0x004ff0000b800000 */
[----:B------:R-:W-:Y:S01]  /*0120*/  UISETP.GE.U32.AND UP1, UPT, UR4, 0x10, UPT ;  /* 0x000000100400788c */ /* 0x000fe2000bf26070 */
[----:B------:R-:W-:Y:S01]  /*0130*/  HFMA2 R3, -RZ, RZ, 0, 0 ;  /* 0x00000000ff037431 */ /* 0x000fe200000001ff */
[----:B------:R-:W-:Y:S01]  /*0140*/  ULOP3.LUT UR5, UR4, 0xf, URZ, 0xc0, !UPT ;  /* 0x0000000f04057892 */ /* 0x000fe2000f8ec0ff */
[----:B------:R-:W-:-:S03]  /*0150*/  MOV R2, 0xff800000 ;  /* 0xff80000000027802 */ /* 0x000fc60000000f00 */
[----:B------:R-:W-:-:S03]  /*0160*/  UISETP.NE.AND UP0, UPT, UR5, URZ, UPT ;  /* 0x000000ff0500728c */ /* 0x000fc6000bf05270 */
[----:B------:R-:W-:Y:S08]  /*0170*/  BRA.U !UP1, `(.L_x_1) ;  /* 0x0000000109907547 */ /* 0x000ff0000b800000 */
[----:B------:R-:W-:Y:S01]  /*0180*/  ULOP3.LUT UR4, UR4, 0x7ffffff0, URZ, 0xc0, !UPT ;  /* 0x7ffffff004047892 */ /* 0x000fe2000f8ec0ff */
[----:B------:R-:W-:Y:S02]  /*0190*/  IADD3 R14, P0, PT, R4, 0x20, RZ ;  /* 0x00000020040e7810 */ /* 0x000fe40007f1e0ff */
[----:B------:R-:W-:Y:S01]  /*01a0*/  MOV R2, 0xff800000 ;  /* 0xff80000000027802 */ /* 0x000fe20000000f00 */
[----:B------:R-:W-:Y:S01]  /*01b0*/  UIADD3 UR6, UPT, UPT, -UR4, URZ, URZ ;  /* 0x000000ff04067290 */ /* 0x000fe2000fffe1ff */
[----:B------:R-:W-:Y:S02]  /*01c0*/  IADD3.X R9, PT, PT, RZ, R5, RZ, P0, !PT ;  /* 0x00000005ff097210 */ /* 0x000fe400007fe4ff */
[----:B------:R-:W-:-:S09]  /*01d0*/  MOV R3, UR4 ;  /* 0x0000000400037c02 */ /* 0x000fd20008000f00 */
.L_x_2:
[----:B------:R-:W-:-:S05]  /*01e0*/  MOV R8, R14 ;  /* 0x0000000e00087202 */ /* 0x000fca0000000f00 */
[----:B------:R-:W2:Y:S04]  /*01f0*/  LDG.E R15, desc[UR8][R8.64+-0x20] ;  /* 0xffffe008080f7981 */ /* 0x000ea8000c1e1900 */
[----:B------:R-:W2:Y:S04]  /*0200*/  LDG.E R12, desc[UR8][R8.64+-0x1c] ;  /* 0xffffe408080c7981 */ /* 0x000ea8000c1e1900 */
[----:B------:R-:W3:Y:S04]  /*0210*/  LDG.E R17, desc[UR8][R8.64+-0x18] ;  /* 0xffffe80808117981 */ /* 0x000ee8000c1e1900 */
[----:B------:R-:W3:Y:S04]  /*0220*/  LDG.E R14, desc[UR8][R8.64+-0x14] ;  /* 0xffffec08080e7981 */ /* 0x000ee8000c1e1900 */
[----:B------:R-:W4:Y:S04]  /*0230*/  LDG.E R19, desc[UR8][R8.64+-0x10] ;  /* 0xfffff00808137981 */ /* 0x000f28000c1e1900 */
[----:B------:R-:W4:Y:S04]  /*0240*/  LDG.E R16, desc[UR8][R8.64+-0xc] ;  /* 0xfffff40808107981 */ /* 0x000f28000c1e1900 */
[----:B------:R-:W5:Y:S04]  /*0250*/  LDG.E R21, desc[UR8][R8.64+-0x8] ;  /* 0xfffff80808157981 */ /* 0x000f68000c1e1900 */
        /* <DEDUP_REMOVED lines=8> */
[----:B------:R0:W5:Y:S01]  /*02e0*/  LDG.E R0, desc[UR8][R8.64+0x1c] ;  /* 0x00001c0808007981 */ /* 0x000162000c1e1900 */
[----:B------:R-:W-:-:S04]  /*02f0*/  UIADD3 UR6, UPT, UPT, UR6, 0x10, URZ ;  /* 0x0000001006067890 */ /* 0x000fc8000fffe0ff */
[----:B------:R-:W-:Y:S01]  /*0300*/  UISETP.NE.AND UP1, UPT, UR6, URZ, UPT ;  /* 0x000000ff0600728c */ /* 0x000fe2000bf25270 */
[----:B--2---:R-:W-:-:S04]  /*0310*/  FMNMX3 R12, R2, R15, R12, !PT ;  /* 0x0000000f020c7276 */ /* 0x004fc8000780000c */
[----:B---3--:R-:W-:Y:S02]  /*0320*/  FMNMX3 R12, R12, R17, R14, !PT ;  /* 0x000000110c0c7276 */ /* 0x008fe4000780000e */
[----:B------:R-:W-:-:S04]  /*0330*/  IADD3 R14, P0, PT, R8, 0x40, RZ ;  /* 0x00000040080e7810 */ /* 0x000fc80007f1e0ff */
[----:B0-----:R-:W-:Y:S02]  /*0340*/  IADD3.X R9, PT, PT, RZ, R9, RZ, P0, !PT ;  /* 0x00000009ff097210 */ /* 0x001fe400007fe4ff */
[----:B----4-:R-:W-:-:S04]  /*0350*/  FMNMX3 R12, R12, R19, R16, !PT ;  /* 0x000000130c0c7276 */ /* 0x010fc80007800010 */
[----:B-----5:R-:W-:-:S04]  /*0360*/  FMNMX3 R12, R12, R21, R18, !PT ;  /* 0x000000150c0c7276 */ /* 0x020fc80007800012 */
[----:B------:R-:W-:-:S04]  /*0370*/  FMNMX3 R12, R12, R23, R20, !PT ;  /* 0x000000170c0c7276 */ /* 0x000fc80007800014 */
[----:B------:R-:W-:-:S04]  /*0380*/  FMNMX3 R12, R12, R25, R22, !PT ;  /* 0x000000190c0c7276 */ /* 0x000fc80007800016 */
[----:B------:R-:W-:-:S04]  /*0390*/  FMNMX3 R10, R12, R13, R10, !PT ;  /* 0x0000000d0c0a7276 */ /* 0x000fc8000780000a */
[----:B------:R-:W-:Y:S01]  /*03a0*/  FMNMX3 R2, R10, R11, R0, !PT ;  /* 0x0000000b0a027276 */ /* 0x000fe20007800000 */
[----:B------:R-:W-:Y:S06]  /*03b0*/  BRA.U UP1, `(.L_x_2) ;  /* 0xfffffffd01887547 */ /* 0x000fec000b83ffff */
.L_x_1:
[----:B------:R-:W-:Y:S05]  /*03c0*/  BRA.U !UP0, `(.L_x_0) ;  /* 0x0000000108b87547 */ /* 0x000fea000b800000 */
[----:B------:R-:W0:Y:S01]  /*03d0*/  LDCU UR4, c[0x0][0x38c] ;  /* 0x00007180ff0477ac */ /* 0x000e220008000800 */
[----:B------:R-:W-:Y:S02]  /*03e0*/  UISETP.GE.U32.AND UP0, UPT, UR5, 0x8, UPT ;  /* 0x000000080500788c */ /* 0x000fe4000bf06070 */
[----:B0-----:R-:W-:-:S04]  /*03f0*/  ULOP3.LUT UR6, UR4, 0x7, URZ, 0xc0, !UPT ;  /* 0x0000000704067892 */ /* 0x001fc8000f8ec0ff */
[----:B------:R-:W-:-:S03]  /*0400*/  UISETP.NE.AND UP1, UPT, UR6, URZ, UPT ;  /* 0x000000ff0600728c */ /* 0x000fc6000bf25270 */
[----:B------:R-:W-:Y:S08]  /*0410*/  BRA.U !UP0, `(.L_x_3) ;  /* 0x0000000108387547 */ /* 0x000ff0000b800000 */
[----:B------:R-:W-:-:S05]  /*0420*/  IMAD.WIDE.U32 R8, R3, 0x4, R4 ;  /* 0x0000000403087825 */ /* 0x000fca00078e0004 */
[----:B------:R-:W2:Y:S04]  /*0430*/  LDG.E R11, desc[UR8][R8.64] ;  /* 0x00000008080b7981 */ /* 0x000ea8000c1e1900 */
[----:B------:R-:W2:Y:S04]  /*0440*/  LDG.E R0, desc[UR8][R8.64+0x4] ;  /* 0x0000040808007981 */ /* 0x000ea8000c1e1900 */
[----:B------:R-:W3:Y:S04]  /*0450*/  LDG.E R13, desc[UR8][R8.64+0x8] ;  /* 0x00000808080d7981 */ /* 0x000ee8000c1e1900 */
[----:B------:R-:W3:Y:S04]  /*0460*/  LDG.E R10, desc[UR8][R8.64+0xc] ;  /* 0x00000c08080a7981 */ /* 0x000ee8000c1e1900 */
[----:B------:R-:W4:Y:S04]  /*0470*/  LDG.E R15, desc[UR8][R8.64+0x10] ;  /* 0x00001008080f7981 */ /* 0x000f28000c1e1900 */
[----:B------:R-:W4:Y:S04]  /*0480*/  LDG.E R12, desc[UR8][R8.64+0x14] ;  /* 0x00001408080c7981 */ /* 0x000f28000c1e1900 */
[----:B------:R-:W5:Y:S04]  /*0490*/  LDG.E R17, desc[UR8][R8.64+0x18] ;  /* 0x0000180808117981 */ /* 0x000f68000c1e1900 */
[----:B------:R-:W5:Y:S01]  /*04a0*/  LDG.E R14, desc[UR8][R8.64+0x1c] ;  /* 0x00001c08080e7981 */ /* 0x000f62000c1e1900 */
[----:B------:R-:W-:-:S02]  /*04b0*/  IADD3 R3, PT, PT, R3, 0x8, RZ ;  /* 0x0000000803037810 */ /* 0x000fc40007ffe0ff */
[----:B--2---:R-:W-:-:S04]  /*04c0*/  FMNMX3 R0, R2, R11, R0, !PT ;  /* 0x0000000b02007276 */ /* 0x004fc80007800000 */
[----:B---3--:R-:W-:-:S04]  /*04d0*/  FMNMX3 R0, R0, R13, R10, !PT ;  /* 0x0000000d00007276 */ /* 0x008fc8000780000a */
[----:B----4-:R-:W-:-:S04]  /*04e0*/  FMNMX3 R0, R0, R15, R12, !PT ;  /* 0x0000000f00007276 */ /* 0x010fc8000780000c */
[----:B-----5:R-:W-:-:S07]  /*04f0*/  FMNMX3 R2, R0, R17, R14, !PT ;  /* 0x0000001100027276 */ /* 0x020fce000780000e */
.L_x_3:
[----:B------:R-:W-:Y:S05]  /*0500*/  BRA.U !UP1, `(.L_x_0) ;  /* 0x0000000109687547 */ /* 0x000fea000b800000 */
[----:B------:R-:W-:Y:S02]  /*0510*/  UISETP.GE.U32.AND UP0, UPT, UR6, 0x4, UPT ;  /* 0x000000040600788c */ /* 0x000fe4000bf06070 */
[----:B------:R-:W-:-:S04]  /*0520*/  ULOP3.LUT UR4, UR4, 0x3, URZ, 0xc0, !UPT ;  /* 0x0000000304047892 */ /* 0x000fc8000f8ec0ff */
[----:B------:R-:W-:-:S03]  /*0530*/  UISETP.NE.AND UP1, UPT, UR4, URZ, UPT ;  /* 0x000000ff0400728c */ /* 0x000fc6000bf25270 */
[----:B------:R-:W-:Y:S08]  /*0540*/  BRA.U !UP0, `(.L_x_4) ;  /* 0x0000000108207547 */ /* 0x000ff0000b800000 */
[----:B------:R-:W-:-:S05]  /*0550*/  IMAD.WIDE.U32 R8, R3, 0x4, R4 ;  /* 0x0000000403087825 */ /* 0x000fca00078e0004 */
[----:B------:R-:W2:Y:S04]  /*0560*/  LDG.E R11, desc[UR8][R8.64] ;  /* 0x00000008080b7981 */ /* 0x000ea8000c1e1900 */
[----:B------:R-:W2:Y:S04]  /*0570*/  LDG.E R0, desc[UR8][R8.64+0x4] ;  /* 0x0000040808007981 */ /* 0x000ea8000c1e1900 */
[----:B------:R-:W3:Y:S04]  /*0580*/  LDG.E R13, desc[UR8][R8.64+0x8] ;  /* 0x00000808080d7981 */ /* 0x000ee8000c1e1900 */
[----:B------:R-:W3:Y:S01]  /*0590*/  LDG.E R10, desc[UR8][R8.64+0xc] ;  /* 0x00000c08080a7981 */ /* 0x000ee2000c1e1900 */
[----:B------:R-:W-:-:S02]  /*05a0*/  IADD3 R3, PT, PT, R3, 0x4, RZ ;  /* 0x0000000403037810 */ /* 0x000fc40007ffe0ff */
[----:B--2---:R-:W-:-:S04]  /*05b0*/  FMNMX3 R0, R2, R11, R0, !PT ;  /* 0x0000000b02007276 */ /* 0x004fc80007800000 */
[----:B---3--:R-:W-:-:S07]  /*05c0*/  FMNMX3 R2, R0, R13, R10, !PT ;  /* 0x0000000d00027276 */ /* 0x008fce000780000a */
.L_x_4:
[----:B------:R-:W-:Y:S05]  /*05d0*/  BRA.U !UP1, `(.L_x_0) ;  /* 0x0000000109347547 */ /* 0x000fea000b800000 */
[----:B------:R-:W0:Y:S01]  /*05e0*/  LDCU.64 UR6, c[0x0][0x380] ;  /* 0x00007000ff0677ac */ /* 0x000e220008000a00 */
[----:B------:R-:W-:Y:S01]  /*05f0*/  IMAD.WIDE.U32 R6, R3, 0x4, R6 ;  /* 0x0000000403067825 */ /* 0x000fe200078e0006 */
[----:B------:R-:W-:Y:S02]  /*0600*/  UIADD3 UR4, UPT, UPT, -UR4, URZ, URZ ;  /* 0x000000ff04047290 */ /* 0x000fe4000fffe1ff */
[----:B0-----:R-:W-:-:S04]  /*0610*/  IADD3 R0, P0, PT, R6, UR6, RZ ;  /* 0x0000000606007c10 */ /* 0x001fc8000ff1e0ff */
[----:B------:R-:W-:-:S09]  /*0620*/  IADD3.X R7, PT, PT, R7, UR7, RZ, P0, !PT ;  /* 0x0000000707077c10 */ /* 0x000fd200087fe4ff */
.L_x_5:
[----:B------:R-:W-:-:S05]  /*0630*/  MOV R6, R0 ;  /* 0x0000000000067202 */ /* 0x000fca0000000f00 */
[----:B------:R0:W2:Y:S01]  /*0640*/  LDG.E R3, desc[UR8][R6.64] ;  /* 0x0000000806037981 */ /* 0x0000a2000c1e1900 */
[----:B------:R-:W-:Y:S01]  /*0650*/  UIADD3 UR4, UPT, UPT, UR4, 0x1, URZ ;  /* 0x0000000104047890 */ /* 0x000fe2000fffe0ff */
[----:B------:R-:W-:-:S03]  /*0660*/  IADD3 R0, P0, PT, R0, 0x4, RZ ;  /* 0x0000000400007810 */ /* 0x000fc60007f1e0ff */
[----:B------:R-:W-:Y:S01]  /*0670*/  UISETP.NE.AND UP0, UPT, UR4, URZ, UPT ;  /* 0x000000ff0400728c */ /* 0x000fe2000bf05270 */
[----:B0-----:R-:W-:Y:S02]  /*0680*/  IADD3.X R7, PT, PT, RZ, R7, RZ, P0, !PT ;  /* 0x00000007ff077210 */ /* 0x001fe400007fe4ff */
[----:B--2---:R-:W-:-:S06]  /*0690*/  FMNMX R2, R3, R2, !PT ;  /* 0x0000000203027209 */ /* 0x004fcc0007800000 */
[----:B------:R-:W-:Y:S05]  /*06a0*/  BRA.U UP0, `(.L_x_5) ;  /* 0xfffffffd00e07547 */ /* 0x000fea000b83ffff */
.L_x_0:
[----:B------:R-:W0:Y:S01]  /*06b0*/  LDCU UR4, c[0x0][0x38c] ;  /* 0x00007180ff0477ac */ /* 0x000e220008000800 */
[----:B------:R-:W-:Y:S01]  /*06c0*/  HFMA2 R3, -RZ, RZ, 0, 0 ;  /* 0x00000000ff037431 */ /* 0x000fe200000001ff */
[----:B0-----:R-:W-:-:S09]  /*06d0*/  UISETP.GE.AND UP0, UPT, UR4, 0x1, UPT ;  /* 0x000000010400788c */ /* 0x001fd2000bf06270 */
[----:B------:R-:W-:Y:S05]  /*06e0*/  BRA.U !UP0, `(.L_x_6) ;  /* 0x0000000d08007547 */ /* 0x000fea000b800000 */
[----:B------:R-:W-:Y:S01]  /*06f0*/  UISETP.GE.U32.AND UP1, UPT, UR4, 0x8, UPT ;  /* 0x000000080400788c */ /* 0x000fe2000bf26070 */
[----:B------:R-:W-:Y:S01]  /*0700*/  MOV R3, RZ ;  /* 0x000000ff00037202 */ /* 0x000fe20000000f00 */
[----:B------:R-:W-:Y:S01]  /*0710*/  ULOP3.LUT UR6, UR4, 0x7, URZ, 0xc0, !UPT ;  /* 0x0000000704067892 */ /* 0x000fe2000f8ec0ff */
[----:B------:R-:W-:-:S03]  /*0720*/  MOV R9, RZ ;  /* 0x000000ff00097202 */ /* 0x000fc60000000f00 */
[----:B------:R-:W-:-:S03]  /*0730*/  UISETP.NE.AND UP0, UPT, UR6, URZ, UPT ;  /* 0x000000ff0600728c */ /* 0x000fc6000bf05270 */
[----:B------:R-:W-:Y:S08]  /*0740*/  BRA.U !UP1, `(.L_x_7) ;  /* 0x0000000509747547 */ /* 0x000ff0000b800000 */
[----:B------:R-:W-:Y:S01]  /*0750*/  ULOP3.LUT UR4, UR4, 0x7ffffff8, URZ, 0xc0, !UPT ;  /* 0x7ffffff804047892 */ /* 0x000fe2000f8ec0ff */
[----:B------:R-:W-:Y:S02]  /*0760*/  IADD3 R6, P0, PT, R4, 0x10, RZ ;  /* 0x0000001004067810 */ /* 0x000fe40007f1e0ff */
[----:B------:R-:W-:Y:S01]  /*0770*/  MOV R3, RZ ;  /* 0x000000ff00037202 */ /* 0x000fe20000000f00 */
[----:B------:R-:W-:Y:S01]  /*0780*/  UIADD3 UR5, UPT, UPT, -UR4, URZ, URZ ;  /* 0x000000ff04057290 */ /* 0x000fe2000fffe1ff */
[----:B------:R-:W-:Y:S02]  /*0790*/  IADD3.X R7, PT, PT, RZ, R5, RZ, P0, !PT ;  /* 0x00000005ff077210 */ /* 0x000fe400007fe4ff */
[----:B------:R-:W-:-:S09]  /*07a0*/  MOV R9, UR4 ;  /* 0x0000000400097c02 */ /* 0x000fd20008000f00 */
.L_x_8:
[----:B------:R-:W2:Y:S04]  /*07b0*/  LDG.E R11, desc[UR8][R6.64+-0x10] ;  /* 0xfffff008060b7981 */ /* 0x000ea8000c1e1900 */
[----:B------:R-:W3:Y:S04]  /*07c0*/  LDG.E R25, desc[UR8][R6.64+-0xc] ;  /* 0xfffff40806197981 */ /* 0x000ee8000c1e1900 */
[----:B------:R-:W4:Y:S04]  /*07d0*/  LDG.E R27, desc[UR8][R6.64+-0x8] ;  /* 0xfffff808061b7981 */ /* 0x000f28000c1e1900 */
[----:B------:R-:W5:Y:S04]  /*07e0*/  LDG.E R21, desc[UR8][R6.64+-0x4] ;  /* 0xfffffc0806157981 */ /* 0x000f68000c1e1900 */
[----:B------:R-:W5:Y:S04]  /*07f0*/  LDG.E R19, desc[UR8][R6.64+0x4] ;  /* 0x0000040806137981 */ /* 0x000f68000c1e1900 */
[----:B------:R-:W5:Y:S04]  /*0800*/  LDG.E R13, desc[UR8][R6.64] ;  /* 0x00000008060d7981 */ /* 0x000f68000c1e1900 */
[----:B------:R-:W5:Y:S04]  /*0810*/  LDG.E R17, desc[UR8][R6.64+0x8] ;  /* 0x0000080806117981 */ /* 0x000f68000c1e1900 */
[----:B------:R0:W5:Y:S01]  /*0820*/  LDG.E R15, desc[UR8][R6.64+0xc] ;  /* 0x00000c08060f7981 */ /* 0x000162000c1e1900 */
[----:B------:R-:W-:Y:S01]  /*0830*/  HFMA2 R10, -RZ, RZ, 0.96630859375, -0.0022525787353515625 ;  /* 0x3bbb989dff0a7431 */ /* 0x000fe200000001ff */
[----:B------:R-:W-:Y:S01]  /*0840*/  MOV R0, 0x437c0000 ;  /* 0x437c000000007802 */ /* 0x000fe20000000f00 */
[----:B------:R-:W-:-:S04]  /*0850*/  UIADD3 UR5, UPT, UPT, UR5, 0x8, URZ ;  /* 0x0000000805057890 */ /* 0x000fc8000fffe0ff */
[----:B------:R-:W-:Y:S01]  /*0860*/  UISETP.NE.AND UP1, UPT, UR5, URZ, UPT ;  /* 0x000000ff0500728c */ /* 0x000fe2000bf25270 */
[----:B0-----:R-:W-:-:S04]  /*0870*/  IADD3 R6, P0, PT, R6, 0x20, RZ ;  /* 0x0000002006067810 */ /* 0x001fc80007f1e0ff */
[----:B------:R-:W-:Y:S01]  /*0880*/  IADD3.X R7, PT, PT, RZ, R7, RZ, P0, !PT ;  /* 0x00000007ff077210 */ /* 0x000fe200007fe4ff */
[----:B--2---:R-:W-:-:S04]  /*0890*/  FADD R11, R11, -R2 ;  /* 0x800000020b0b7221 */ /* 0x004fc80000000000 */
[----:B------:R-:W-:-:S04]  /*08a0*/  FFMA.SAT R23, R11, R10, 0.5 ;  /* 0x3f0000000b177423 */ /* 0x000fc8000000200a */
[----:B------:R-:W-:-:S04]  /*08b0*/  FFMA.RM R8, R23, R0, 12582913 ;  /* 0x4b40000117087423 */ /* 0x000fc80000004000 */
[----:B------:R-:W-:-:S04]  /*08c0*/  FADD R12, R8, -12583039 ;  /* 0xcb40007f080c7421 */ /* 0x000fc80000000000 */
[----:B------:R-:W-:-:S04]  /*08d0*/  FFMA R12, R11, 1.4426950216293334961, -R12 ;  /* 0x3fb8aa3b0b0c7823 */ /* 0x000fc8000000080c */
[----:B------:R-:W-:-:S06]  /*08e0*/  FFMA R12, R11, 1.925963033500011079e-08, R12 ;  /* 0x32a570600b0c7823 */ /* 0x000fcc000000000c */
[----:B------:R-:W0:Y:S01]  /*08f0*/  MUFU.EX2 R12, R12 ;  /* 0x0000000c000c7308 */ /* 0x000e220000000800 */
[--C-:B---3--:R-:W-:Y:S01]  /*0900*/  FADD R25, R25, -R2.reuse ;  /* 0x8000000219197221 */ /* 0x108fe20000000000 */
[--C-:B----4-:R-:W-:Y:S01]  /*0910*/  FADD R23, R27, -R2.reuse ;  /* 0x800000021b177221 */ /* 0x110fe20000000000 */
[----:B------:R-:W-:Y:S02]  /*0920*/  SHF.L.U32 R14, R8, 0x17, RZ ;  /* 0x00000017080e7819 */ /* 0x000fe400000006ff */
[-C--:B------:R-:W-:Y:S01]  /*0930*/  FFMA.SAT R11, R25, R10.reuse, 0.5 ;  /* 0x3f000000190b7423 */ /* 0x080fe2000000200a */
[----:B------:R-:W-:Y:S01]  /*0940*/  FFMA.SAT R27, R23, R10, 0.5 ;  /* 0x3f000000171b7423 */ /* 0x000fe2000000200a */
[----:B-----5:R-:W-:Y:S02]  /*0950*/  FADD R21, R21, -R2 ;  /* 0x8000000215157221 */ /* 0x020fe40000000000 */
[-C--:B------:R-:W-:Y:S01]  /*0960*/  FFMA.RM R8, R11, R0.reuse, 12582913 ;  /* 0x4b4000010b087423 */ /* 0x080fe20000004000 */
[----:B------:R-:W-:Y:S01]  /*0970*/  FFMA.RM R11, R27, R0, 12582913 ;  /* 0x4b4000011b0b7423 */ /* 0x000fe20000004000 */
[----:B------:R-:W-:Y:S01]  /*0980*/  FFMA.SAT R29, R21, R10, 0.5 ;  /* 0x3f000000151d7423 */ /* 0x000fe2000000200a */
[----:B0-----:R-:W-:Y:S01]  /*0990*/  FFMA R3, R14, R12, R3 ;  /* 0x0000000c0e037223 */ /* 0x001fe20000000003 */
[----:B------:R-:W-:Y:S01]  /*09a0*/  FADD R14, R8, -12583039 ;  /* 0xcb40007f080e7421 */ /* 0x000fe20000000000 */
[----:B------:R-:W-:Y:S01]  /*09b0*/  FADD R16, R11, -12583039 ;  /* 0xcb40007f0b107421 */ /* 0x000fe20000000000 */
[----:B------:R-:W-:-:S02]  /*09c0*/  FFMA.RM R12, R29, R0, 12582913 ;  /* 0x4b4000011d0c7423 */ /* 0x000fc40000004000 */
[----:B------:R-:W-:Y:S01]  /*09d0*/  FFMA R14, R25, 1.4426950216293334961, -R14 ;  /* 0x3fb8aa3b190e7823 */ /* 0x000fe2000000080e */
[----:B------:R-:W-:Y:S01]  /*09e0*/  FFMA R18, R23, 1.4426950216293334961, -R16 ;  /* 0x3fb8aa3b17127823 */ /* 0x000fe20000000810 */
[----:B------:R-:W-:Y:S02]  /*09f0*/  FADD R19, R19, -R2 ;  /* 0x8000000213137221 */ /* 0x000fe40000000000 */
[----:B------:R-:W-:Y:S01]  /*0a00*/  FFMA R16, R25, 1.925963033500011079e-08, R14 ;  /* 0x32a5706019107823 */ /* 0x000fe2000000000e */
[----:B------:R-:W-:Y:S01]  /*0a10*/  FADD R14, R12, -12583039 ;  /* 0xcb40007f0c0e7421 */ /* 0x000fe20000000000 */
[----:B------:R-:W-:Y:S01]  /*0a20*/  FFMA R18, R23, 1.925963033500011079e-08, R18 ;  /* 0x32a5706017127823 */ /* 0x000fe20000000012 */
[----:B------:R-:W-:Y:S01]  /*0a30*/  FADD R27, R13, -R2 ;  /* 0x800000020d1b7221 */ /* 0x000fe20000000000 */
[-C--:B------:R-:W-:Y:S01]  /*0a40*/  FFMA.SAT R23, R19, R10.reuse, 0.5 ;  /* 0x3f00000013177423 */ /* 0x080fe2000000200a */
[----:B------:R-:W-:Y:S02]  /*0a50*/  FFMA R14, R21, 1.4426950216293334961, -R14 ;  /* 0x3fb8aa3b150e7823 */ /* 0x000fe4000000080e */
[----:B------:R-:W-:-:S02]  /*0a60*/  FFMA.SAT R13, R27, R10, 0.5 ;  /* 0x3f0000001b0d7423 */ /* 0x000fc4000000200a */
[----:B------:R-:W-:Y:S01]  /*0a70*/  FFMA R20, R21, 1.925963033500011079e-08, R14 ;  /* 0x32a5706015147823 */ /* 0x000fe2000000000e */
[-C--:B------:R-:W-:Y:S01]  /*0a80*/  FFMA.RM R14, R23, R0.reuse, 12582913 ;  /* 0x4b400001170e7423 */ /* 0x080fe20000004000 */
[--C-:B------:R-:W-:Y:S01]  /*0a90*/  FADD R23, R17, -R2.reuse ;  /* 0x8000000211177221 */ /* 0x100fe20000000000 */
[----:B------:R-:W-:Y:S01]  /*0aa0*/  FFMA.RM R13, R13, R0, 12582913 ;  /* 0x4b4000010d0d7423 */ /* 0x000fe20000004000 */
[----:B------:R-:W-:Y:S02]  /*0ab0*/  FADD R21, R15, -R2 ;  /* 0x800000020f157221 */ /* 0x000fe40000000000 */
[----:B------:R-:W-:Y:S01]  /*0ac0*/  FFMA.SAT R25, R23, R10, 0.5 ;  /* 0x3f00000017197423 */ /* 0x000fe2000000200a */
[----:B------:R-:W0:Y:S01]  /*0ad0*/  MUFU.EX2 R16, R16 ;  /* 0x0000001000107308 */ /* 0x000e220000000800 */
[----:B------:R-:W-:Y:S02]  /*0ae0*/  FADD R22, R13, -12583039 ;  /* 0xcb40007f0d167421 */ /* 0x000fe40000000000 */
[----:B------:R-:W-:Y:S01]  /*0af0*/  FFMA.RM R15, R25, R0, 12582913 ;  /* 0x4b400001190f7423 */ /* 0x000fe20000004000 */
[----:B------:R-:W-:Y:S01]  /*0b00*/  FFMA.SAT R25, R21, R10, 0.5 ;  /* 0x3f00000015197423 */ /* 0x000fe2000000200a */
[----:B------:R-:W-:Y:S01]  /*0b10*/  FADD R24, R14, -12583039 ;  /* 0xcb40007f0e187421 */ /* 0x000fe20000000000 */
[----:B------:R-:W-:-:S02]  /*0b20*/  FFMA R22, R27, 1.4426950216293334961, -R22 ;  /* 0x3fb8aa3b1b167823 */ /* 0x000fc40000000816 */
[----:B------:R-:W1:Y:S01]  /*0b30*/  MUFU.EX2 R18, R18 ;  /* 0x0000001200127308 */ /* 0x000e620000000800 */
[----:B------:R-:W-:Y:S01]  /*0b40*/  FFMA.RM R0, R25, R0, 12582913 ;  /* 0x4b40000119007423 */ /* 0x000fe20000004000 */
[----:B------:R-:W-:Y:S01]  /*0b50*/  FFMA R24, R19, 1.4426950216293334961, -R24 ;  /* 0x3fb8aa3b13187823 */ /* 0x000fe20000000818 */
[----:B------:R-:W-:Y:S01]  /*0b60*/  FFMA R22, R27, 1.925963033500011079e-08, R22 ;  /* 0x32a570601b167823 */ /* 0x000fe20000000016 */
[----:B------:R-:W-:Y:S01]  /*0b70*/  FADD R10, R15, -12583039 ;  /* 0xcb40007f0f0a7421 */ /* 0x000fe20000000000 */
[----:B------:R-:W-:-:S03]  /*0b80*/  FADD R28, R0, -12583039 ;  /* 0xcb40007f001c7421 */ /* 0x000fc60000000000 */
[----:B------:R2:W3:Y:S01]  /*0b90*/  MUFU.EX2 R17, R20 ;  /* 0x0000001400117308 */ /* 0x0004e20000000800 */
[----:B------:R-:W-:Y:S01]  /*0ba0*/  FFMA R24, R19, 1.925963033500011079e-08, R24 ;  /* 0x32a5706013187823 */ /* 0x000fe20000000018 */
[----:B------:R-:W-:Y:S01]  /*0bb0*/  FFMA R26, R23, 1.4426950216293334961, -R10 ;  /* 0x3fb8aa3b171a7823 */ /* 0x000fe2000000080a */
[----:B------:R-:W-:Y:S01]  /*0bc0*/  SHF.L.U32 R8, R8, 0x17, RZ ;  /* 0x0000001708087819 */ /* 0x000fe200000006ff */
[----:B------:R-:W-:-:S04]  /*0bd0*/  FFMA R28, R21, 1.4426950216293334961, -R28 ;  /* 0x3fb8aa3b151c7823 */ /* 0x000fc8000000081c */
[----:B------:R-:W4:Y:S01]  /*0be0*/  MUFU.EX2 R19, R22 ;  /* 0x0000001600137308 */ /* 0x000f220000000800 */
[----:B------:R-:W-:Y:S01]  /*0bf0*/  FFMA R26, R23, 1.925963033500011079e-08, R26 ;  /* 0x32a57060171a7823 */ /* 0x000fe2000000001a */
[----:B--2---:R-:W-:Y:S01]  /*0c00*/  SHF.L.U32 R20, R11, 0x17, RZ ;  /* 0x000000170b147819 */ /* 0x004fe200000006ff */
[----:B0-----:R-:W-:Y:S01]  /*0c10*/  FFMA R11, R8, R16, R3 ;  /* 0x00000010080b7223 */ /* 0x001fe20000000003 */
[----:B------:R-:W-:-:S04]  /*0c20*/  FFMA R28, R21, 1.925963033500011079e-08, R28 ;  /* 0x32a57060151c7823 */ /* 0x000fc8000000001c */
[----:B------:R-:W0:Y:S01]  /*0c30*/  MUFU.EX2 R10, R24 ;  /* 0x00000018000a7308 */ /* 0x000e220000000800 */
[----:B------:R-:W-:Y:S01]  /*0c40*/  SHF.L.U32 R23, R12, 0x17, RZ ;  /* 0x000000170c177819 */ /* 0x000fe200000006ff */
[----:B-1----:R-:W-:Y:S01]  /*0c50*/  FFMA R18, R20, R18, R11 ;  /* 0x0000001214127223 */ /* 0x002fe2000000000b */
[----:B------:R-:W-:-:S05]  /*0c60*/  SHF.L.U32 R13, R13, 0x17, RZ ;  /* 0x000000170d0d7819 */ /* 0x000fca00000006ff */
[----:B------:R-:W1:Y:S01]  /*0c70*/  MUFU.EX2 R3, R26 ;  /* 0x0000001a00037308 */ /* 0x000e620000000800 */
[----:B---3--:R-:W-:Y:S01]  /*0c80*/  FFMA R18, R23, R17, R18 ;  /* 0x0000001117127223 */ /* 0x008fe20000000012 */
[----:B------:R-:W-:-:S06]  /*0c90*/  SHF.L.U32 R14, R14, 0x17, RZ ;  /* 0x000000170e0e7819 */ /* 0x000fcc00000006ff */
[----:B------:R-:W2:Y:S01]  /*0ca0*/  MUFU.EX2 R28, R28 ;  /* 0x0000001c001c7308 */ /* 0x000ea20000000800 */
[----:B----4-:R-:W-:Y:S01]  /*0cb0*/  FFMA R13, R13, R19, R18 ;  /* 0x000000130d0d7223 */ /* 0x010fe20000000012 */
[----:B------:R-:W-:-:S03]  /*0cc0*/  SHF.L.U32 R15, R15, 0x17, RZ ;  /* 0x000000170f0f7819 */ /* 0x000fc600000006ff */
[----:B0-----:R-:W-:Y:S01]  /*0cd0*/  FFMA R10, R14, R10, R13 ;  /* 0x0000000a0e0a7223 */ /* 0x001fe2000000000d */
[----:B------:R-:W-:-:S03]  /*0ce0*/  SHF.L.U32 R0, R0, 0x17, RZ ;  /* 0x0000001700007819 */ /* 0x000fc600000006ff */
[----:B-1----:R-:W-:-:S04]  /*0cf0*/  FFMA R3, R15, R3, R10 ;  /* 0x000000030f037223 */ /* 0x002fc8000000000a */
[----:B--2---:R-:W-:Y:S01]  /*0d00*/  FFMA R3, R0, R28, R3 ;  /* 0x0000001c00037223 */ /* 0x004fe20000000003 */
[----:B------:R-:W-:Y:S06]  /*0d10*/  BRA.U UP1, `(.L_x_8) ;  /* 0xfffffff901a47547 */ /* 0x000fec000b83ffff */
.L_x_7:
        /* <DEDUP_REMOVED lines=8> */
[----:B------:R-:W3:Y:S04]  /*0da0*/  LDG.E R13, desc[UR8][R10.64+0x4] ;  /* 0x000004080a0d7981 */ /* 0x000ee8000c1e1900 */
[----:B------:R-:W4:Y:S04]  /*0db0*/  LDG.E R15, desc[UR8][R10.64+0x8] ;  /* 0x000008080a0f7981 */ /* 0x000f28000c1e1900 */
[----:B------:R0:W5:Y:S01]  /*0dc0*/  LDG.E R17, desc[UR8][R10.64+0xc] ;  /* 0x00000c080a117981 */ /* 0x000162000c1e1900 */
[----:B------:R-:W-:Y:S01]  /*0dd0*/  HFMA2 R14, -RZ, RZ, 0.96630859375, -0.0022525787353515625 ;  /* 0x3bbb989dff0e7431 */ /* 0x000fe200000001ff */
[----:B------:R-:W-:-:S02]  /*0de0*/  MOV R19, 0x437c0000 ;  /* 0x437c000000137802 */ /* 0x000fc40000000f00 */
[----:B------:R-:W-:Y:S01]  /*0df0*/  IADD3 R9, PT, PT, R9, 0x4, RZ ;  /* 0x0000000409097810 */ /* 0x000fe20007ffe0ff */
[----:B--2---:R-:W-:-:S04]  /*0e00*/  FADD R7, R7, -R2 ;  /* 0x8000000207077221 */ /* 0x004fc80000000000 */
[----:B------:R-:W-:Y:S01]  /*0e10*/  FFMA.SAT R0, R7, R14, 0.5 ;  /* 0x3f00000007007423 */ /* 0x000fe2000000200e */
[----:B---3--:R-:W-:-:S03]  /*0e20*/  FADD R13, R13, -R2 ;  /* 0x800000020d0d7221 */ /* 0x008fc60000000000 */
[-C--:B------:R-:W-:Y:S01]  /*0e30*/  FFMA.RM R0, R0, R19.reuse, 12582913 ;  /* 0x4b40000100007423 */ /* 0x080fe20000004013 */
[-C--:B------:R-:W-:Y:S01]  /*0e40*/  FFMA.SAT R6, R13, R14.reuse, 0.5 ;  /* 0x3f0000000d067423 */ /* 0x080fe2000000200e */
[--C-:B----4-:R-:W-:Y:S02]  /*0e50*/  FADD R8, R15, -R2.reuse ;  /* 0x800000020f087221 */ /* 0x110fe40000000000 */
[----:B------:R-:W-:Y:S01]  /*0e60*/  FADD R12, R0, -12583039 ;  /* 0xcb40007f000c7421 */ /* 0x000fe20000000000 */
[-C--:B------:R-:W-:Y:S01]  /*0e70*/  FFMA.RM R6, R6, R19.reuse, 12582913 ;  /* 0x4b40000106067423 */ /* 0x080fe20000004013 */
[-C--:B0-----:R-:W-:Y:S01]  /*0e80*/  FFMA.SAT R11, R8, R14.reuse, 0.5 ;  /* 0x3f000000080b7423 */ /* 0x081fe2000000200e */
[----:B-----5:R-:W-:Y:S01]  /*0e90*/  FADD R17, R17, -R2 ;  /* 0x8000000211117221 */ /* 0x020fe20000000000 */
[----:B------:R-:W-:Y:S01]  /*0ea0*/  FFMA R12, R7, 1.4426950216293334961, -R12 ;  /* 0x3fb8aa3b070c7823 */ /* 0x000fe2000000080c */
[----:B------:R-:W-:Y:S01]  /*0eb0*/  FADD R10, R6, -12583039 ;  /* 0xcb40007f060a7421 */ /* 0x000fe20000000000 */
[----:B------:R-:W-:Y:S01]  /*0ec0*/  SHF.L.U32 R0, R0, 0x17, RZ ;  /* 0x0000001700007819 */ /* 0x000fe200000006ff */
[----:B------:R-:W-:Y:S01]  /*0ed0*/  FFMA.SAT R14, R17, R14, 0.5 ;  /* 0x3f000000110e7423 */ /* 0x000fe2000000200e */
[----:B------:R-:W-:Y:S01]  /*0ee0*/  FFMA R12, R7, 1.925963033500011079e-08, R12 ;  /* 0x32a57060070c7823 */ /* 0x000fe2000000000c */
[-C--:B------:R-:W-:Y:S01]  /*0ef0*/  FFMA.RM R7, R11, R19.reuse, 12582913 ;  /* 0x4b4000010b077423 */ /* 0x080fe20000004013 */
[----:B------:R-:W-:Y:S01]  /*0f00*/  FFMA R10, R13, 1.4426950216293334961, -R10 ;  /* 0x3fb8aa3b0d0a7823 */ /* 0x000fe2000000080a */
[----:B------:R-:W-:-:S02]  /*0f10*/  FFMA.RM R14, R14, R19, 12582913 ;  /* 0x4b4000010e0e7423 */ /* 0x000fc40000004013 */
[----:B------:R-:W-:Y:S01]  /*0f20*/  FADD R11, R7, -12583039 ;  /* 0xcb40007f070b7421 */ /* 0x000fe20000000000 */
[----:B------:R-:W-:Y:S01]  /*0f30*/  FFMA R10, R13, 1.925963033500011079e-08, R10 ;  /* 0x32a570600d0a7823 */ /* 0x000fe2000000000a */
[----:B------:R-:W-:Y:S01]  /*0f40*/  FADD R16, R14, -12583039 ;  /* 0xcb40007f0e107421 */ /* 0x000fe20000000000 */
[----:B------:R-:W0:Y:S01]  /*0f50*/  MUFU.EX2 R12, R12 ;  /* 0x0000000c000c7308 */ /* 0x000e220000000800 */
[C---:B------:R-:W-:Y:S01]  /*0f60*/  FFMA R11, R8.reuse, 1.4426950216293334961, -R11 ;  /* 0x3fb8aa3b080b7823 */ /* 0x040fe2000000080b */
[----:B------:R-:W-:Y:S01]  /*0f70*/  SHF.L.U32 R7, R7, 0x17, RZ ;  /* 0x0000001707077819 */ /* 0x000fe200000006ff */
[C---:B------:R-:W-:Y:S02]  /*0f80*/  FFMA R16, R17.reuse, 1.4426950216293334961, -R16 ;  /* 0x3fb8aa3b11107823 */ /* 0x040fe40000000810 */
[----:B------:R-:W-:Y:S01]  /*0f90*/  FFMA R8, R8, 1.925963033500011079e-08, R11 ;  /* 0x32a5706008087823 */ /* 0x000fe2000000000b */
[----:B------:R-:W-:Y:S01]  /*0fa0*/  SHF.L.U32 R11, R6, 0x17, RZ ;  /* 0x00000017060b7819 */ /* 0x000fe200000006ff */
[----:B------:R-:W-:Y:S01]  /*0fb0*/  FFMA R16, R17, 1.925963033500011079e-08, R16 ;  /* 0x32a5706011107823 */ /* 0x000fe20000000010 */
[----:B------:R-:W1:Y:S08]  /*0fc0*/  MUFU.EX2 R10, R10 ;  /* 0x0000000a000a7308 */ /* 0x000e700000000800 */
[----:B------:R-:W2:Y:S01]  /*0fd0*/  MUFU.EX2 R8, R8 ;  /* 0x0000000800087308 */ /* 0x000ea20000000800 */
[----:B0-----:R-:W-:Y:S01]  /*0fe0*/  FFMA R0, R0, R12, R3 ;  /* 0x0000000c00007223 */ /* 0x001fe20000000003 */
[----:B------:R-:W-:-:S06]  /*0ff0*/  SHF.L.U32 R3, R14, 0x17, RZ ;  /* 0x000000170e037819 */ /* 0x000fcc00000006ff */
[----:B------:R-:W0:Y:S01]  /*1000*/  MUFU.EX2 R16, R16 ;  /* 0x0000001000107308 */ /* 0x000e220000000800 */
[----:B-1----:R-:W-:-:S04]  /*1010*/  FFMA R0, R11, R10, R0 ;  /* 0x0000000a0b007223 */ /* 0x002fc80000000000 */
[----:B--2---:R-:W-:-:S04]  /*1020*/  FFMA R0, R7, R8, R0 ;  /* 0x0000000807007223 */ /* 0x004fc80000000000 */
[----:B0-----:R-:W-:-:S07]  /*1030*/  FFMA R3, R3, R16, R0 ;  /* 0x0000001003037223 */ /* 0x001fce0000000000 */
.L_x_9:
[----:B------:R-:W-:Y:S05]  /*1040*/  BRA.U !UP1, `(.L_x_6) ;  /* 0x0000000109a87547 */ /* 0x000fea000b800000 */
[----:B------:R-:W-:Y:S02]  /*1050*/  UISETP.NE.AND UP0, UPT, UR5, 0x1, UPT ;  /* 0x000000010500788c */ /* 0x000fe4000bf05270 */
[----:B------:R-:W-:-:S04]  /*1060*/  ULOP3.LUT UR4, UR4, 0x1, URZ, 0xc0, !UPT ;  /* 0x0000000104047892 */ /* 0x000fc8000f8ec0ff */
[----:B------:R-:W-:-:S03]  /*1070*/  UISETP.NE.U32.AND UP1, UPT, UR4, 0x1, UPT ;  /* 0x000000010400788c */ /* 0x000fc6000bf25070 */
[----:B------:R-:W-:Y:S08]  /*1080*/  BRA.U !UP0, `(.L_x_10) ;  /* 0x0000000108607547 */ /* 0x000ff0000b800000 */
[----:B------:R-:W-:-:S05]  /*1090*/  IMAD.WIDE.U32 R6, R9, 0x4, R4 ;  /* 0x0000000409067825 */ /* 0x000fca00078e0004 */
[----:B------:R-:W2:Y:S04]  /*10a0*/  LDG.E R11, desc[UR8][R6.64] ;  /* 0x00000008060b7981 */ /* 0x000ea8000c1e1900 */
[----:B------:R-:W3:Y:S01]  /*10b0*/  LDG.E R15, desc[UR8][R6.64+0x4] ;  /* 0x00000408060f7981 */ /* 0x000ee2000c1e1900 */
[----:B------:R-:W-:Y:S01]  /*10c0*/  HFMA2 R0, -RZ, RZ, 0.96630859375, -0.0022525787353515625 ;  /* 0x3bbb989dff007431 */ /* 0x000fe200000001ff */
[----:B------:R-:W-:Y:S02]  /*10d0*/  MOV R13, 0x437c0000 ;  /* 0x437c0000000d7802 */ /* 0x000fe40000000f00 */
[----:B------:R-:W-:Y:S01]  /*10e0*/  IADD3 R9, PT, PT, R9, 0x2, RZ ;  /* 0x0000000209097810 */ /* 0x000fe20007ffe0ff */
[----:B--2---:R-:W-:-:S04]  /*10f0*/  FADD R11, R11, -R2 ;  /* 0x800000020b0b7221 */ /* 0x004fc80000000000 */
[----:B------:R-:W-:Y:S01]  /*1100*/  FFMA.SAT R8, R11, R0, 0.5 ;  /* 0x3f0000000b087423 */ /* 0x000fe20000002000 */
[----:B---3--:R-:W-:-:S03]  /*1110*/  FADD R15, R15, -R2 ;  /* 0x800000020f0f7221 */ /* 0x008fc60000000000 */
[----:B------:R-:W-:Y:S01]  /*1120*/  FFMA.RM R8, R8, R13, 12582913 ;  /* 0x4b40000108087423 */ /* 0x000fe2000000400d */
[----:B------:R-:W-:-:S03]  /*1130*/  FFMA.SAT R10, R15, R0, 0.5 ;  /* 0x3f0000000f0a7423 */ /* 0x000fc60000002000 */
[----:B------:R-:W-:Y:S01]  /*1140*/  FADD R0, R8, -12583039 ;  /* 0xcb40007f08007421 */ /* 0x000fe20000000000 */
[----:B------:R-:W-:Y:S01]  /*1150*/  FFMA.RM R10, R10, R13, 12582913 ;  /* 0x4b4000010a0a7423 */ /* 0x000fe2000000400d */
[----:B------:R-:W-:Y:S02]  /*1160*/  SHF.L.U32 R8, R8, 0x17, RZ ;  /* 0x0000001708087819 */ /* 0x000fe400000006ff */
[C---:B------:R-:W-:Y:S01]  /*1170*/  FFMA R0, R11.reuse, 1.4426950216293334961, -R0 ;  /* 0x3fb8aa3b0b007823 */ /* 0x040fe20000000800 */
[C---:B------:R-:W-:Y:S01]  /*1180*/  FADD R6, R10.reuse, -12583039 ;  /* 0xcb40007f0a067421 */ /* 0x040fe20000000000 */
[----:B------:R-:W-:Y:S02]  /*1190*/  SHF.L.U32 R10, R10, 0x17, RZ ;  /* 0x000000170a0a7819 */ /* 0x000fe400000006ff */
[----:B------:R-:W-:Y:S01]  /*11a0*/  FFMA R0, R11, 1.925963033500011079e-08, R0 ;  /* 0x32a570600b007823 */ /* 0x000fe20000000000 */
[----:B------:R-:W-:-:S04]  /*11b0*/  FFMA R6, R15, 1.4426950216293334961, -R6 ;  /* 0x3fb8aa3b0f067823 */ /* 0x000fc80000000806 */
[----:B------:R-:W-:Y:S01]  /*11c0*/  FFMA R6, R15, 1.925963033500011079e-08, R6 ;  /* 0x32a570600f067823 */ /* 0x000fe20000000006 */
[----:B------:R-:W0:Y:S08]  /*11d0*/  MUFU.EX2 R0, R0 ;  /* 0x0000000000007308 */ /* 0x000e300000000800 */
[----:B------:R-:W1:Y:S01]  /*11e0*/  MUFU.EX2 R6, R6 ;  /* 0x0000000600067308 */ /* 0x000e620000000800 */
[----:B0-----:R-:W-:-:S04]  /*11f0*/  FFMA R3, R8, R0, R3 ;  /* 0x0000000008037223 */ /* 0x001fc80000000003 */
[----:B-1----:R-:W-:-:S07]  /*1200*/  FFMA R3, R10, R6, R3 ;  /* 0x000000060a037223 */ /* 0x002fce0000000003 */
.L_x_10:
[----:B------:R-:W-:Y:S05]  /*1210*/  BRA.U UP1, `(.L_x_6) ;  /* 0x0000000101347547 */ /* 0x000fea000b800000 */
[----:B------:R-:W-:-:S06]  /*1220*/  IMAD.WIDE.U32 R6, R9, 0x4, R4 ;  /* 0x0000000409067825 */ /* 0x000fcc00078e0004 */
[----:B------:R-:W2:Y:S01]  /*1230*/  LDG.E R7, desc[UR8][R6.64] ;  /* 0x0000000806077981 */ /* 0x000ea2000c1e1900 */
[----:B------:R-:W-:Y:S01]  /*1240*/  HFMA2 R9, -RZ, RZ, 0.96630859375, -0.0022525787353515625 ;  /* 0x3bbb989dff097431 */ /* 0x000fe200000001ff */
[----:B------:R-:W-:Y:S01]  /*1250*/  MOV R11, 0x437c0000 ;  /* 0x437c0000000b7802 */ /* 0x000fe20000000f00 */
[----:B--2---:R-:W-:-:S04]  /*1260*/  FADD R0, R7, -R2 ;  /* 0x8000000207007221 */ /* 0x004fc80000000000 */
[----:B------:R-:W-:-:S04]  /*1270*/  FFMA.SAT R8, R0, R9, 0.5 ;  /* 0x3f00000000087423 */ /* 0x000fc80000002009 */
[----:B------:R-:W-:-:S04]  /*1280*/  FFMA.RM R8, R8, R11, 12582913 ;  /* 0x4b40000108087423 */ /* 0x000fc8000000400b */
[C---:B------:R-:W-:Y:S01]  /*1290*/  FADD R9, R8.reuse, -12583039 ;  /* 0xcb40007f08097421 */ /* 0x040fe20000000000 */
[----:B------:R-:W-:-:S03]  /*12a0*/  SHF.L.U32 R8, R8, 0x17, RZ ;  /* 0x0000001708087819 */ /* 0x000fc600000006ff */
[----:B------:R-:W-:-:S04]  /*12b0*/  FFMA R9, R0, 1.4426950216293334961, -R9 ;  /* 0x3fb8aa3b00097823 */ /* 0x000fc80000000809 */
[----:B------:R-:W-:-:S06]  /*12c0*/  FFMA R9, R0, 1.925963033500011079e-08, R9 ;  /* 0x32a5706000097823 */ /* 0x000fcc0000000009 */
[----:B------:R-:W0:Y:S02]  /*12d0*/  MUFU.EX2 R9, R9 ;  /* 0x0000000900097308 */ /* 0x000e240000000800 */
[----:B0-----:R-:W-:-:S07]  /*12e0*/  FFMA R3, R8, R9, R3 ;  /* 0x0000000908037223 */ /* 0x001fce0000000003 */
.L_x_6:
[----:B------:R-:W0:Y:S02]  /*12f0*/  LDC R6, c[0x0][0x38c] ;  /* 0x0000e300ff067b82 */ /* 0x000e240000000800 */
[----:B0-----:R-:W-:-:S13]  /*1300*/  ISETP.GE.AND P0, PT, R6, 0x1, PT ;  /* 0x000000010600780c */ /* 0x001fda0003f06270 */
[----:B------:R-:W-:Y:S05]  /*1310*/  @!P0 EXIT ;  /* 0x000000000000894d */ /* 0x000fea0003800000 */
[C---:B------:R-:W-:Y:S01]  /*1320*/  ISETP.GE.U32.AND P0, PT, R6.reuse, 0x8, PT ;  /* 0x000000080600780c */ /* 0x040fe20003f06070 */
[----:B------:R-:W-:Y:S01]  /*1330*/  HFMA2 R9, -RZ, RZ, 0, 0 ;  /* 0x00000000ff097431 */ /* 0x000fe200000001ff */
[----:B------:R-:W-:-:S11]  /*1340*/  LOP3.LUT R17, R6, 0x7, RZ, 0xc0, !PT ;  /* 0x0000000706117812 */ /* 0x000fd600078ec0ff */
[----:B------:R-:W-:Y:S05]  /*1350*/  @!P0 BRA `(.L_x_11) ;  /* 0x0000000c00788947 */ /* 0x000fea0003800000 */
[----:B------:R-:W-:Y:S02]  /*1360*/  IADD3 R0, P0, PT, R4, 0x10, RZ ;  /* 0x0000001004007810 */ /* 0x000fe40007f1e0ff */
[----:B------:R-:W-:Y:S02]  /*1370*/  LOP3.LUT R9, R6, 0x7ffffff8, RZ, 0xc0, !PT ;  /* 0x7ffffff806097812 */ /* 0x000fe400078ec0ff */
[----:B------:R-:W-:Y:S02]  /*1380*/  IADD3.X R11, PT, PT, RZ, R5, RZ, P0, !PT ;  /* 0x00000005ff0b7210 */ /* 0x000fe400007fe4ff */
[----:B------:R-:W-:-:S07]  /*1390*/  IADD3 R8, PT, PT, -R9, RZ, RZ ;  /* 0x000000ff09087210 */ /* 0x000fce0007ffe1ff */
.L_x_28:
[----:B0-----:R-:W-:Y:S02]  /*13a0*/  MOV R6, R0 ;  /* 0x0000000000067202 */ /* 0x001fe40000000f00 */
[----:B------:R-:W-:-:S05]  /*13b0*/  MOV R7, R11 ;  /* 0x0000000b00077202 */ /* 0x000fca0000000f00 */
[----:B------:R-:W2:Y:S01]  /*13c0*/  LDG.E R11, desc[UR8][R6.64+-0x10] ;  /* 0xfffff008060b7981 */ /* 0x000ea2000c1e1900 */
[----:B------:R-:W-:Y:S01]  /*13d0*/  HFMA2 R0, -RZ, RZ, 0.96630859375, -0.0022525787353515625 ;  /* 0x3bbb989dff007431 */ /* 0x000fe200000001ff */
[----:B------:R-:W-:Y:S01]  /*13e0*/  MOV R13, 0x437c0000 ;  /* 0x437c0000000d7802 */ /* 0x000fe20000000f00 */
[----:B------:R-:W0:Y:S01]  /*13f0*/  MUFU.RCP R12, R3 ;  /* 0x00000003000c7308 */ /* 0x000e220000001000 */
[----:B------:R-:W-:Y:S01]  /*1400*/  IADD3 R8, PT, PT, R8, 0x8, RZ ;  /* 0x0000000808087810 */ /* 0x000fe20007ffe0ff */
[----:B------:R-:W-:Y:S03]  /*1410*/  BSSY.RECONVERGENT B2, `(.L_x_12) ;  /* 0x0000015000027945 */ /* 0x000fe60003800200 */
[----:B------:R-:W-:Y:S01]  /*1420*/  ISETP.NE.AND P2, PT, R8, RZ, PT ;  /* 0x000000ff0800720c */ /* 0x000fe20003f45270 */
[----:B--2---:R-:W-:-:S04]  /*1430*/  FADD R11, R11, -R2 ;  /* 0x800000020b0b7221 */ /* 0x004fc80000000000 */
[----:B------:R-:W-:-:S04]  /*1440*/  FFMA.SAT R0, R11, R0, 0.5 ;  /* 0x3f0000000b007423 */ /* 0x000fc80000002000 */
[----:B------:R-:W-:Y:S01]  /*1450*/  FFMA.RM R0, R0, R13, 12582913 ;  /* 0x4b40000100007423 */ /* 0x000fe2000000400d */
[----:B0-----:R-:W-:-:S03]  /*1460*/  FFMA R13, R12, -R3, 1 ;  /* 0x3f8000000c0d7423 */ /* 0x001fc60000000803 */
[C---:B------:R-:W-:Y:S01]  /*1470*/  FADD R10, R0.reuse, -12583039 ;  /* 0xcb40007f000a7421 */ /* 0x040fe20000000000 */
[----:B------:R-:W-:Y:S01]  /*1480*/  SHF.L.U32 R0, R0, 0x17, RZ ;  /* 0x0000001700007819 */ /* 0x000fe200000006ff */
[----:B------:R-:W-:Y:S02]  /*1490*/  FFMA R13, R12, R13, R12 ;  /* 0x0000000d0c0d7223 */ /* 0x000fe4000000000c */
[----:B------:R-:W-:-:S04]  /*14a0*/  FFMA R10, R11, 1.4426950216293334961, -R10 ;  /* 0x3fb8aa3b0b0a7823 */ /* 0x000fc8000000080a */
[----:B------:R-:W-:-:S04]  /*14b0*/  FFMA R10, R11, 1.925963033500011079e-08, R10 ;  /* 0x32a570600b0a7823 */ /* 0x000fc8000000000a */
[----:B------:R-:W0:Y:S02]  /*14c0*/  MUFU.EX2 R11, R10 ;  /* 0x0000000a000b7308 */ /* 0x000e240000000800 */
[----:B0-----:R-:W-:-:S06]  /*14d0*/  FMUL R0, R0, R11 ;  /* 0x0000000b00007220 */ /* 0x001fcc0000400000 */
[----:B------:R-:W0:Y:S01]  /*14e0*/  FCHK P0, R0, R3 ;  /* 0x0000000300007302 */ /* 0x000e220000000000 */
[----:B------:R-:W-:-:S04]  /*14f0*/  FFMA R12, R0, R13, RZ ;  /* 0x0000000d000c7223 */ /* 0x000fc800000000ff */
[----:B------:R-:W-:-:S04]  /*1500*/  FFMA R11, R12, -R3, R0 ;  /* 0x800000030c0b7223 */ /* 0x000fc80000000000 */
[----:B------:R-:W-:Y:S01]  /*1510*/  FFMA R11, R13, R11, R12 ;  /* 0x0000000b0d0b7223 */ /* 0x000fe2000000000c */
[----:B0-----:R-:W-:Y:S06]  /*1520*/  @!P0 BRA `(.L_x_13) ;  /* 0x00000000000c8947 */ /* 0x001fec0003800000 */
[----:B------:R-:W-:-:S07]  /*1530*/  MOV R10, 0x1550 ;  /* 0x00001550000a7802 */ /* 0x000fce0000000f00 */
[----:B------:R-:W-:Y:S05]  /*1540*/  CALL.REL.NOINC `($__internal_0_$__cuda_sm3x_div_rn_noftz_f32_slowpath) ;  /* 0x0000001800347944 */ /* 0x000fea0003c00000 */
[----:B------:R-:W-:-:S07]  /*1550*/  MOV R11, R13 ;  /* 0x0000000d000b7202 */ /* 0x000fce0000000f00 */
.L_x_13:
[----:B------:R-:W-:Y:S05]  /*1560*/  BSYNC.RECONVERGENT B2 ;  /* 0x0000000000027941 */ /* 0x000fea0003800200 */
.L_x_12:
[----:B------:R-:W2:Y:S01]  /*1570*/  LDG.E R13, desc[UR8][R6.64+-0xc] ;  /* 0xfffff408060d7981 */ /* 0x000ea2000c1e1900 */
[----:B------:R-:W-:Y:S01]  /*1580*/  HFMA2 R0, -RZ, RZ, 0.96630859375, -0.0022525787353515625 ;  /* 0x3bbb989dff007431 */ /* 0x000fe200000001ff */
[----:B------:R-:W-:Y:S01]  /*1590*/  MOV R15, 0x437c0000 ;  /* 0x437c0000000f7802 */ /* 0x000fe20000000f00 */
[----:B------:R-:W0:Y:S01]  /*15a0*/  MUFU.RCP R12, R3 ;  /* 0x00000003000c7308 */ /* 0x000e220000001000 */
[----:B------:R1:W-:Y:S01]  /*15b0*/  STG.E desc[UR8][R6.64+-0x10], R11 ;  /* 0xfffff00b06007986 */ /* 0x0003e2000c101908 */
[----:B------:R-:W-:Y:S01]  /*15c0*/  BSSY.RECONVERGENT B2, `(.L_x_14) ;  /* 0x0000014000027945 */ /* 0x000fe20003800200 */
[----:B0-----:R-:W-:Y:S01]  /*15d0*/  FFMA R19, R12, -R3, 1 ;  /* 0x3f8000000c137423 */ /* 0x001fe20000000803 */
[----:B--2---:R-:W-:-:S04]  /*15e0*/  FADD R13, R13, -R2 ;  /* 0x800000020d0d7221 */ /* 0x004fc80000000000 */
[----:B------:R-:W-:-:S04]  /*15f0*/  FFMA.SAT R0, R13, R0, 0.5 ;  /* 0x3f0000000d007423 */ /* 0x000fc80000002000 */
[----:B------:R-:W-:-:S04]  /*1600*/  FFMA.RM R0, R0, R15, 12582913 ;  /* 0x4b40000100007423 */ /* 0x000fc8000000400f */
[C---:B------:R-:W-:Y:S01]  /*1610*/  FADD R10, R0.reuse, -12583039 ;  /* 0xcb40007f000a7421 */ /* 0x040fe20000000000 */
[----:B------:R-:W-:-:S03]  /*1620*/  SHF.L.U32 R0, R0, 0x17, RZ ;  /* 0x0000001700007819 */ /* 0x000fc600000006ff */
[----:B------:R-:W-:-:S04]  /*1630*/  FFMA R10, R13, 1.4426950216293334961, -R10 ;  /* 0x3fb8aa3b0d0a7823 */ /* 0x000fc8000000080a */
[----:B------:R-:W-:-:S04]  /*1640*/  FFMA R10, R13, 1.925963033500011079e-08, R10 ;  /* 0x32a570600d0a7823 */ /* 0x000fc8000000000a */
[----:B------:R-:W0:Y:S02]  /*1650*/  MUFU.EX2 R13, R10 ;  /* 0x0000000a000d7308 */ /* 0x000e240000000800 */
[----:B0-----:R-:W-:Y:S01]  /*1660*/  FMUL R15, R0, R13 ;  /* 0x0000000d000f7220 */ /* 0x001fe20000400000 */
[----:B------:R-:W-:-:S05]  /*1670*/  FFMA R0, R12, R19, R12 ;  /* 0x000000130c007223 */ /* 0x000fca000000000c */
[----:B------:R-:W0:Y:S01]  /*1680*/  FCHK P0, R15, R3 ;  /* 0x000000030f007302 */ /* 0x000e220000000000 */
[----:B------:R-:W-:-:S04]  /*1690*/  FFMA R12, R0, R15, RZ ;  /* 0x0000000f000c7223 */ /* 0x000fc800000000ff */
[----:B------:R-:W-:-:S04]  /*16a0*/  FFMA R13, R12, -R3, R15 ;  /* 0x800000030c0d7223 */ /* 0x000fc8000000000f */
[----:B------:R-:W-:Y:S01]  /*16b0*/  FFMA R13, R0, R13, R12 ;  /* 0x0000000d000d7223 */ /* 0x000fe2000000000c */
[----:B01----:R-:W-:Y:S06]  /*16c0*/  @!P0 BRA `(.L_x_15) ;  /* 0x00000000000c8947 */ /* 0x003fec0003800000 */
[----:B------:R-:W-:Y:S02]  /*16d0*/  MOV R0, R15 ;  /* 0x0000000f00007202 */ /* 0x000fe40000000f00 */
[----:B------:R-:W-:-:S07]  /*16e0*/  MOV R10, 0x1700 ;  /* 0x00001700000a7802 */ /* 0x000fce0000000f00 */
[----:B------:R-:W-:Y:S05]  /*16f0*/  CALL.REL.NOINC `($__internal_0_$__cuda_sm3x_div_rn_noftz_f32_slowpath) ;  /* 0x0000001400c87944 */ /* 0x000fea0003c00000 */
.L_x_15:
[----:B------:R-:W-:Y:S05]  /*1700*/  BSYNC.RECONVERGENT B2 ;  /* 0x0000000000027941 */ /* 0x000fea0003800200 */
.L_x_14:
[----:B------:R-:W2:Y:S01]  /*1710*/  LDG.E R11, desc[UR8][R6.64+-0x8] ;  /* 0xfffff808060b7981 */ /* 0x000ea2000c1e1900 */
[----:B------:R-:W-:Y:S01]  /*1720*/  HFMA2 R0, -RZ, RZ, 0.96630859375, -0.0022525787353515625 ;  /* 0x3bbb989dff007431 */ /* 0x000fe200000001ff */
[----:B------:R-:W-:Y:S01]  /*1730*/  MOV R15, 0x437c0000 ;  /* 0x437c0000000f7802 */ /* 0x000fe20000000f00 */
[----:B------:R-:W0:Y:S01]  /*1740*/  MUFU.RCP R12, R3 ;  /* 0x00000003000c7308 */ /* 0x000e220000001000 */
[----:B------:R1:W-:Y:S01]  /*1750*/  STG.E desc[UR8][R6.64+-0xc], R13 ;  /* 0xfffff40d06007986 */ /* 0x0003e2000c101908 */
[----:B------:R-:W-:Y:S01]  /*1760*/  BSSY.RECONVERGENT B2, `(.L_x_16) ;  /* 0x0000015000027945 */ /* 0x000fe20003800200 */
[----:B--2---:R-:W-:-:S04]  /*1770*/  FADD R11, R11, -R2 ;  /* 0x800000020b0b7221 */ /* 0x004fc80000000000 */
[----:B------:R-:W-:-:S04]  /*1780*/  FFMA.SAT R0, R11, R0, 0.5 ;  /* 0x3f0000000b007423 */ /* 0x000fc80000002000 */
[----:B------:R-:W-:Y:S01]  /*1790*/  FFMA.RM R0, R0, R15, 12582913 ;  /* 0x4b40000100007423 */ /* 0x000fe2000000400f */
[----:B0-----:R-:W-:-:S03]  /*17a0*/  FFMA R15, R12, -R3, 1 ;  /* 0x3f8000000c0f7423 */ /* 0x001fc60000000803 */
        /* <DEDUP_REMOVED lines=15> */
[----:B------:R-:W-:-:S07]  /*18a0*/  MOV R11, R13 ;  /* 0x0000000d000b7202 */ /* 0x000fce0000000f00 */
.L_x_17:
[----:B------:R-:W-:Y:S05]  /*18b0*/  BSYNC.RECONVERGENT B2 ;  /* 0x0000000000027941 */ /* 0x000fea0003800200 */
.L_x_16:
        /* <DEDUP_REMOVED lines=25> */
.L_x_19:
[----:B------:R-:W-:Y:S05]  /*1a50*/  BSYNC.RECONVERGENT B2 ;  /* 0x0000000000027941 */ /* 0x000fea0003800200 */
.L_x_18:
        /* <DEDUP_REMOVED lines=26> */
.L_x_21:
[----:B------:R-:W-:Y:S05]  /*1c00*/  BSYNC.RECONVERGENT B2 ;  /* 0x0000000000027941 */ /* 0x000fea0003800200 */
.L_x_20:
        /* <DEDUP_REMOVED lines=25> */
.L_x_23:
[----:B------:R-:W-:Y:S05]  /*1da0*/  BSYNC.RECONVERGENT B2 ;  /* 0x0000000000027941 */ /* 0x000fea0003800200 */
.L_x_22:
        /* <DEDUP_REMOVED lines=26> */
.L_x_25:
[----:B------:R-:W-:Y:S05]  /*1f50*/  BSYNC.RECONVERGENT B2 ;  /* 0x0000000000027941 */ /* 0x000fea0003800200 */
.L_x_24:
        /* <DEDUP_REMOVED lines=25> */
.L_x_27:
[----:B------:R-:W-:Y:S05]  /*20f0*/  BSYNC.RECONVERGENT B2 ;  /* 0x0000000000027941 */ /* 0x000fea0003800200 */
.L_x_26:
[----:B------:R0:W-:Y:S01]  /*2100*/  STG.E desc[UR8][R6.64+0xc], R13 ;  /* 0x00000c0d06007986 */ /* 0x0001e2000c101908 */
[----:B------:R-:W-:-:S04]  /*2110*/  IADD3 R0, P0, PT, R6, 0x20, RZ ;  /* 0x0000002006007810 */ /* 0x000fc80007f1e0ff */
[----:B------:R-:W-:Y:S01]  /*2120*/  IADD3.X R11, PT, PT, RZ, R7, RZ, P0, !PT ;  /* 0x00000007ff0b7210 */ /* 0x000fe200007fe4ff */
[----:B------:R-:W-:Y:S08]  /*2130*/  @P2 BRA `(.L_x_28) ;  /* 0xfffffff000982947 */ /* 0x000ff0000383ffff */
.L_x_11:
[----:B------:R-:W-:-:S13]  /*2140*/  ISETP.NE.AND P0, PT, R17, RZ, PT ;  /* 0x000000ff1100720c */ /* 0x000fda0003f05270 */
[----:B------:R-:W-:Y:S05]  /*2150*/  @!P0 EXIT ;  /* 0x000000000000894d */ /* 0x000fea0003800000 */
[----:B------:R-:W1:Y:S01]  /*2160*/  LDCU UR4, c[0x0][0x38c] ;  /* 0x00007180ff0477ac */ /* 0x000e620008000800 */
[----:B------:R-:W-:Y:S01]  /*2170*/  ISETP.GE.U32.AND P0, PT, R17, 0x4, PT ;  /* 0x000000041100780c */ /* 0x000fe20003f06070 */
[----:B-1----:R-:W-:-:S12]  /*2180*/  ULOP3.LUT UR4, UR4, 0x3, URZ, 0xc0, !UPT ;  /* 0x0000000304047892 */ /* 0x002fd8000f8ec0ff */
[----:B------:R-:W-:Y:S05]  /*2190*/  @!P0 BRA `(.L_x_29) ;  /* 0x0000000400b08947 */ /* 0x000fea0003800000 */
[----:B0-----:R-:W-:-:S05]  /*21a0*/  IMAD.WIDE.U32 R6, R9, 0x4, R4 ;  /* 0x0000000409067825 */ /* 0x001fca00078e0004 */
[----:B------:R-:W2:Y:S01]  /*21b0*/  LDG.E R11, desc[UR8][R6.64] ;  /* 0x00000008060b7981 */ /* 0x000ea2000c1e1900 */
[----:B------:R-:W-:Y:S01]  /*21c0*/  HFMA2 R0, -RZ, RZ, 0.96630859375, -0.0022525787353515625 ;  /* 0x3bbb989dff007431 */ /* 0x000fe200000001ff */
[----:B------:R-:W-:Y:S01]  /*21d0*/  MOV R13, 0x437c0000 ;  /* 0x437c0000000d7802 */ /* 0x000fe20000000f00 */
[----:B------:R-:W0:Y:S01]  /*21e0*/  MUFU.RCP R10, R3 ;  /* 0x00000003000a7308 */ /* 0x000e220000001000 */
        /* <DEDUP_REMOVED lines=16> */
[----:B0-----:R-:W-:Y:S06]  /*22f0*/  @!P0 BRA `(.L_x_31) ;  /* 0x0000000000108947 */ /* 0x001fec0003800000 */
[----:B------:R-:W-:Y:S02]  /*2300*/  MOV R0, R13 ;  /* 0x0000000d00007202 */ /* 0x000fe40000000f00 */
[----:B------:R-:W-:-:S07]  /*2310*/  MOV R10, 0x2330 ;  /* 0x00002330000a7802 */ /* 0x000fce0000000f00 */
[----:B------:R-:W-:Y:S05]  /*2320*/  CALL.REL.NOINC `($__internal_0_$__cuda_sm3x_div_rn_noftz_f32_slowpath) ;  /* 0x0000000800bc7944 */ /* 0x000fea0003c00000 */
[----:B------:R-:W-:-:S07]  /*2330*/  MOV R11, R13 ;  /* 0x0000000d000b7202 */ /* 0x000fce0000000f00 */
.L_x_31:
[----:B------:R-:W-:Y:S05]  /*2340*/  BSYNC.RECONVERGENT B2 ;  /* 0x0000000000027941 */ /* 0x000fea0003800200 */
.L_x_30:
        /* <DEDUP_REMOVED lines=25> */
.L_x_33:
[----:B------:R-:W-:Y:S05]  /*24e0*/  BSYNC.RECONVERGENT B2 ;  /* 0x0000000000027941 */ /* 0x000fea0003800200 */
.L_x_32:
        /* <DEDUP_REMOVED lines=26> */
.L_x_35:
[----:B------:R-:W-:Y:S05]  /*2690*/  BSYNC.RECONVERGENT B2 ;  /* 0x0000000000027941 */ /* 0x000fea0003800200 */
.L_x_34:
        /* <DEDUP_REMOVED lines=25> */
.L_x_37:
[----:B------:R-:W-:Y:S05]  /*2830*/  BSYNC.RECONVERGENT B2 ;  /* 0x0000000000027941 */ /* 0x000fea0003800200 */
.L_x_36:
[----:B------:R1:W-:Y:S01]  /*2840*/  STG.E desc[UR8][R6.64+0xc], R13 ;  /* 0x00000c0d06007986 */ /* 0x0003e2000c101908 */
[----:B------:R-:W-:-:S07]  /*2850*/  IADD3 R9, PT, PT, R9, 0x4, RZ ;  /* 0x0000000409097810 */ /* 0x000fce0007ffe0ff */
.L_x_29:
[----:B------:R-:W-:-:S13]  /*2860*/  ISETP.NE.AND P0, PT, RZ, UR4, PT ;  /* 0x00000004ff007c0c */ /* 0x000fda000bf05270 */
[----:B------:R-:W-:Y:S05]  /*2870*/  @!P0 EXIT ;  /* 0x000000000000894d */ /* 0x000fea0003800000 */
[----:B------:R-:W-:-:S09]  /*2880*/  UISETP.NE.AND UP0, UPT, UR4, 0x1, UPT ;  /* 0x000000010400788c */ /* 0x000fd2000bf05270 */
[----:B------:R-:W-:Y:S05]  /*2890*/  BRA.U !UP0, `(.L_x_38) ;  /* 0x0000000108dc7547 */ /* 0x000fea000b800000 */
[----:B01----:R-:W-:-:S05]  /*28a0*/  IMAD.WIDE.U32 R6, R9, 0x4, R4 ;  /* 0x0000000409067825 */ /* 0x003fca00078e0004 */
        /* <DEDUP_REMOVED lines=25> */
.L_x_40:
[----:B------:R-:W-:Y:S05]  /*2a40*/  BSYNC.RECONVERGENT B2 ;  /* 0x0000000000027941 */ /* 0x000fea0003800200 */
.L_x_39:
        /* <DEDUP_REMOVED lines=25> */
.L_x_42:
[----:B------:R-:W-:Y:S05]  /*2be0*/  BSYNC.RECONVERGENT B2 ;  /* 0x0000000000027941 */ /* 0x000fea0003800200 */
.L_x_41:
[----:B------:R2:W-:Y:S01]  /*2bf0*/  STG.E desc[UR8][R6.64+0x4], R13 ;  /* 0x0000040d06007986 */ /* 0x0005e2000c101908 */
[----:B------:R-:W-:-:S07]  /*2c00*/  IADD3 R9, PT, PT, R9, 0x2, RZ ;  /* 0x0000000209097810 */ /* 0x000fce0007ffe0ff */
.L_x_38:
[----:B------:R-:W3:Y:S02]  /*2c10*/  LDC R0, c[0x0][0x38c] ;  /* 0x0000e300ff007b82 */ /* 0x000ee40000000800 */
[----:B---3--:R-:W-:-:S04]  /*2c20*/  LOP3.LUT R0, R0, 0x1, RZ, 0xc0, !PT ;  /* 0x0000000100007812 */ /* 0x008fc800078ec0ff */
[----:B------:R-:W-:-:S13]  /*2c30*/  ISETP.NE.U32.AND P0, PT, R0, 0x1, PT ;  /* 0x000000010000780c */ /* 0x000fda0003f05070 */
[----:B------:R-:W-:Y:S05]  /*2c40*/  @P0 EXIT ;  /* 0x000000000000094d */ /* 0x000fea0003800000 */
[----:B------:R-:W-:-:S05]  /*2c50*/  IMAD.WIDE.U32 R4, R9, 0x4, R4 ;  /* 0x0000000409047825 */ /* 0x000fca00078e0004 */
[----:B012---:R-:W2:Y:S01]  /*2c60*/  LDG.E R7, desc[UR8][R4.64] ;  /* 0x0000000804077981 */ /* 0x007ea2000c1e1900 */
        /* <DEDUP_REMOVED lines=24> */
.L_x_44:
[----:B------:R-:W-:Y:S05]  /*2df0*/  BSYNC.RECONVERGENT B2 ;  /* 0x0000000000027941 */ /* 0x000fea0003800200 */
.L_x_43:
[----:B------:R-:W-:Y:S01]  /*2e00*/  STG.E desc[UR8][R4.64], R7 ;  /* 0x0000000704007986 */ /* 0x000fe2000c101908 */
[----:B------:R-:W-:Y:S05]  /*2e10*/  EXIT ;  /* 0x000000000000794d */ /* 0x000fea0003800000 */
        .weak           $__internal_0_$__cuda_sm3x_div_rn_noftz_f32_slowpath
        .type           $__internal_0_$__cuda_sm3x_div_rn_noftz_f32_slowpath,@function
        .size           $__internal_0_$__cuda_sm3x_div_rn_noftz_f32_slowpath,(.L_x_57 - $__internal_0_$__cuda_sm3x_div_rn_noftz_f32_slowpath)
$__internal_0_$__cuda_sm3x_div_rn_noftz_f32_slowpath:
[----:B------:R-:W-:Y:S01]  /*2e20*/  SHF.R.U32.HI R11, RZ, 0x17, R3 ;  /* 0x00000017ff0b7819 */ /* 0x000fe20000011603 */
[----:B------:R-:W-:Y:S01]  /*2e30*/  BSSY.RECONVERGENT B0, `(.L_x_45) ;  /* 0x0000063000007945 */ /* 0x000fe20003800200 */
[----:B------:R-:W-:Y:S02]  /*2e40*/  SHF.R.U32.HI R12, RZ, 0x17, R0 ;  /* 0x00000017ff0c7819 */ /* 0x000fe40000011600 */
[----:B------:R-:W-:Y:S02]  /*2e50*/  LOP3.LUT R11, R11, 0xff, RZ, 0xc0, !PT ;  /* 0x000000ff0b0b7812 */ /* 0x000fe400078ec0ff */
[----:B------:R-:W-:Y:S02]  /*2e60*/  LOP3.LUT R16, R12, 0xff, RZ, 0xc0, !PT ;  /* 0x000000ff0c107812 */ /* 0x000fe400078ec0ff */
[----:B------:R-:W-:Y:S02]  /*2e70*/  IADD3 R15, PT, PT, R11, -0x1, RZ ;  /* 0xffffffff0b0f7810 */ /* 0x000fe40007ffe0ff */
[----:B------:R-:W-:-:S02]  /*2e80*/  IADD3 R14, PT, PT, R16, -0x1, RZ ;  /* 0xffffffff100e7810 */ /* 0x000fc40007ffe0ff */
[----:B------:R-:W-:Y:S02]  /*2e90*/  ISETP.GT.U32.AND P0, PT, R15, 0xfd, PT ;  /* 0x000000fd0f00780c */ /* 0x000fe40003f04070 */
[----:B------:R-:W-:Y:S02]  /*2ea0*/  MOV R13, R3 ;  /* 0x00000003000d7202 */ /* 0x000fe40000000f00 */
[----:B------:R-:W-:-:S13]  /*2eb0*/  ISETP.GT.U32.OR P0, PT, R14, 0xfd, P0 ;  /* 0x000000fd0e00780c */ /* 0x000fda0000704470 */
[----:B------:R-:W-:Y:S01]  /*2ec0*/  @!P0 MOV R12, RZ ;  /* 0x000000ff000c8202 */ /* 0x000fe20000000f00 */
[----:B------:R-:W-:Y:S06]  /*2ed0*/  @!P0 BRA `(.L_x_46) ;  /* 0x00000000005c8947 */ /* 0x000fec0003800000 */
[----:B------:R-:W-:Y:S02]  /*2ee0*/  FSETP.GTU.FTZ.AND P0, PT, |R0|, +INF , PT ;  /* 0x7f8000000000780b */ /* 0x000fe40003f1c200 */
[----:B------:R-:W-:-:S04]  /*2ef0*/  FSETP.GTU.FTZ.AND P1, PT, |R3|, +INF , PT ;  /* 0x7f8000000300780b */ /* 0x000fc80003f3c200 */
[----:B------:R-:W-:-:S13]  /*2f00*/  PLOP3.LUT P0, PT, P0, P1, PT, 0xf8, 0x8f ;  /* 0x00000000008f781c */ /* 0x000fda0000703f70 */
[----:B------:R-:W-:Y:S05]  /*2f10*/  @P0 BRA `(.L_x_47) ;  /* 0x00000004004c0947 */ /* 0x000fea0003800000 */
[----:B------:R-:W-:-:S13]  /*2f20*/  LOP3.LUT P0, RZ, R13, 0x7fffffff, R0, 0xc8, !PT ;  /* 0x7fffffff0dff7812 */ /* 0x000fda000780c800 */
[----:B------:R-:W-:Y:S05]  /*2f30*/  @!P0 BRA `(.L_x_48) ;  /* 0x00000004003c8947 */ /* 0x000fea0003800000 */
[C---:B------:R-:W-:Y:S02]  /*2f40*/  FSETP.NEU.FTZ.AND P3, PT, |R0|.reuse, +INF , PT ;  /* 0x7f8000000000780b */ /* 0x040fe40003f7d200 */
[----:B------:R-:W-:Y:S02]  /*2f50*/  FSETP.NEU.FTZ.AND P1, PT, |R3|, +INF , PT ;  /* 0x7f8000000300780b */ /* 0x000fe40003f3d200 */
[----:B------:R-:W-:-:S11]  /*2f60*/  FSETP.NEU.FTZ.AND P0, PT, |R0|, +INF , PT ;  /* 0x7f8000000000780b */ /* 0x000fd60003f1d200 */
[----:B------:R-:W-:Y:S05]  /*2f70*/  @!P1 BRA !P3, `(.L_x_48) ;  /* 0x00000004002c9947 */ /* 0x000fea0005800000 */
[----:B------:R-:W-:-:S04]  /*2f80*/  LOP3.LUT P3, RZ, R0, 0x7fffffff, RZ, 0xc0, !PT ;  /* 0x7fffffff00ff7812 */ /* 0x000fc8000786c0ff */
[----:B------:R-:W-:-:S13]  /*2f90*/  PLOP3.LUT P1, PT, P1, P3, PT, 0x2f, 0xf2 ;  /* 0x0000000000f2781c */ /* 0x000fda0000f26577 */
[----:B------:R-:W-:Y:S05]  /*2fa0*/  @P1 BRA `(.L_x_49) ;  /* 0x0000000400181947 */ /* 0x000fea0003800000 */
[----:B------:R-:W-:-:S04]  /*2fb0*/  LOP3.LUT P1, RZ, R13, 0x7fffffff, RZ, 0xc0, !PT ;  /* 0x7fffffff0dff7812 */ /* 0x000fc8000782c0ff */
[----:B------:R-:W-:-:S13]  /*2fc0*/  PLOP3.LUT P0, PT, P0, P1, PT, 0x2f, 0xf2 ;  /* 0x0000000000f2781c */ /* 0x000fda0000702577 */
[----:B------:R-:W-:Y:S05]  /*2fd0*/  @P0 BRA `(.L_x_50) ;  /* 0x0000000400000947 */ /* 0x000fea0003800000 */
[----:B------:R-:W-:Y:S02]  /*2fe0*/  ISETP.GE.AND P0, PT, R14, RZ, PT ;  /* 0x000000ff0e00720c */ /* 0x000fe40003f06270 */
[----:B------:R-:W-:-:S11]  /*2ff0*/  ISETP.GE.AND P1, PT, R15, RZ, PT ;  /* 0x000000ff0f00720c */ /* 0x000fd60003f26270 */
[----:B------:R-:W-:Y:S01]  /*3000*/  @P0 MOV R12, RZ ;  /* 0x000000ff000c0202 */ /* 0x000fe20000000f00 */
[----:B------:R-:W-:Y:S01]  /*3010*/  @!P0 FFMA R0, R0, 1.84467440737095516160e+19, RZ ;  /* 0x5f80000000008823 */ /* 0x000fe200000000ff */
[----:B------:R-:W-:Y:S01]  /*3020*/  @!P0 MOV R12, 0xffffffc0 ;  /* 0xffffffc0000c8802 */ /* 0x000fe20000000f00 */
[----:B------:R-:W-:-:S03]  /*3030*/  @!P1 FFMA R13, R3, 1.84467440737095516160e+19, RZ ;  /* 0x5f800000030d9823 */ /* 0x000fc600000000ff */
[----:B------:R-:W-:-:S07]  /*3040*/  @!P1 IADD3 R12, PT, PT, R12, 0x40, RZ ;  /* 0x000000400c0c9810 */ /* 0x000fce0007ffe0ff */
.L_x_46:
[----:B------:R-:W-:Y:S01]  /*3050*/  LEA R14, R11, 0xc0800000, 0x17 ;  /* 0xc08000000b0e7811 */ /* 0x000fe200078eb8ff */
[----:B------:R-:W-:Y:S03]  /*3060*/  BSSY.RECONVERGENT B1, `(.L_x_51) ;  /* 0x0000036000017945 */ /* 0x000fe60003800200 */
[----:B------:R-:W-:Y:S02]  /*3070*/  IADD3 R18, PT, PT, -R14, R13, RZ ;  /* 0x0000000d0e127210 */ /* 0x000fe40007ffe1ff */
[----:B------:R-:W-:Y:S02]  /*3080*/  IADD3 R14, PT, PT, R16, -0x7f, RZ ;  /* 0xffffff81100e7810 */ /* 0x000fe40007ffe0ff */
[----:B------:R-:W0:Y:S01]  /*3090*/  MUFU.RCP R13, R18 ;  /* 0x00000012000d7308 */ /* 0x000e220000001000 */
[----:B------:R-:W-:Y:S02]  /*30a0*/  FADD.FTZ R15, -R18, -RZ ;  /* 0x800000ff120f7221 */ /* 0x000fe40000010100 */
[----:B------:R-:W-:-:S02]  /*30b0*/  IMAD R0, R14, -0x800000, R0 ;  /* 0xff8000000e007824 */ /* 0x000fc400078e0200 */
[----:B0-----:R-:W-:-:S04]  /*30c0*/  FFMA R16, R13, R15, 1 ;  /* 0x3f8000000d107423 */ /* 0x001fc8000000000f */
[----:B------:R-:W-:-:S04]  /*30d0*/  FFMA R13, R13, R16, R13 ;  /* 0x000000100d0d7223 */ /* 0x000fc8000000000d */
[----:B------:R-:W-:-:S04]  /*30e0*/  FFMA R16, R0, R13, RZ ;  /* 0x0000000d00107223 */ /* 0x000fc800000000ff */
[----:B------:R-:W-:-:S04]  /*30f0*/  FFMA R19, R15, R16, R0 ;  /* 0x000000100f137223 */ /* 0x000fc80000000000 */
[----:B------:R-:W-:Y:S01]  /*3100*/  FFMA R16, R13, R19, R16 ;  /* 0x000000130d107223 */ /* 0x000fe20000000010 */
[----:B------:R-:W-:-:S03]  /*3110*/  IADD3 R19, PT, PT, R14, 0x7f, -R11 ;  /* 0x0000007f0e137810 */ /* 0x000fc60007ffe80b */
[----:B------:R-:W-:Y:S01]  /*3120*/  FFMA R15, R15, R16, R0 ;  /* 0x000000100f0f7223 */ /* 0x000fe20000000000 */
[----:B------:R-:W-:-:S03]  /*3130*/  IADD3 R19, PT, PT, R19, R12, RZ ;  /* 0x0000000c13137210 */ /* 0x000fc60007ffe0ff */
[----:B------:R-:W-:-:S05]  /*3140*/  FFMA R0, R13, R15, R16 ;  /* 0x0000000f0d007223 */ /* 0x000fca0000000010 */
[----:B------:R-:W-:-:S04]  /*3150*/  SHF.R.U32.HI R11, RZ, 0x17, R0 ;  /* 0x00000017ff0b7819 */ /* 0x000fc80000011600 */
[----:B------:R-:W-:-:S04]  /*3160*/  LOP3.LUT R11, R11, 0xff, RZ, 0xc0, !PT ;  /* 0x000000ff0b0b7812 */ /* 0x000fc800078ec0ff */
[----:B------:R-:W-:-:S04]  /*3170*/  IADD3 R14, PT, PT, R11, R19, RZ ;  /* 0x000000130b0e7210 */ /* 0x000fc80007ffe0ff */
[----:B------:R-:W-:-:S04]  /*3180*/  IADD3 R11, PT, PT, R14, -0x1, RZ ;  /* 0xffffffff0e0b7810 */ /* 0x000fc80007ffe0ff */
[----:B------:R-:W-:-:S13]  /*3190*/  ISETP.GE.U32.AND P0, PT, R11, 0xfe, PT ;  /* 0x000000fe0b00780c */ /* 0x000fda0003f06070 */
[----:B------:R-:W-:Y:S05]  /*31a0*/  @!P0 BRA `(.L_x_52) ;  /* 0x0000000000808947 */ /* 0x000fea0003800000 */
[----:B------:R-:W-:-:S13]  /*31b0*/  ISETP.GT.AND P0, PT, R14, 0xfe, PT ;  /* 0x000000fe0e00780c */ /* 0x000fda0003f04270 */
[----:B------:R-:W-:Y:S05]  /*31c0*/  @P0 BRA `(.L_x_53) ;  /* 0x00000000006c0947 */ /* 0x000fea0003800000 */
[----:B------:R-:W-:-:S13]  /*31d0*/  ISETP.GE.AND P0, PT, R14, 0x1, PT ;  /* 0x000000010e00780c */ /* 0x000fda0003f06270 */
[----:B------:R-:W-:Y:S05]  /*31e0*/  @P0 BRA `(.L_x_54) ;  /* 0x0000000000740947 */ /* 0x000fea0003800000 */
[----:B------:R-:W-:Y:S02]  /*31f0*/  ISETP.GE.AND P0, PT, R14, -0x18, PT ;  /* 0xffffffe80e00780c */ /* 0x000fe40003f06270 */
[----:B------:R-:W-:-:S11]  /*3200*/  LOP3.LUT R0, R0, 0x80000000, RZ, 0xc0, !PT ;  /* 0x8000000000007812 */ /* 0x000fd600078ec0ff */
[----:B------:R-:W-:Y:S05]  /*3210*/  @!P0 BRA `(.L_x_54) ;  /* 0x0000000000688947 */ /* 0x000fea0003800000 */
[-CC-:B------:R-:W-:Y:S01]  /*3220*/  FFMA.RZ R11, R13, R15.reuse, R16.reuse ;  /* 0x0000000f0d0b7223 */ /* 0x180fe2000000c010 */
[C---:B------:R-:W-:Y:S02]  /*3230*/  ISETP.NE.AND P3, PT, R14.reuse, RZ, PT ;  /* 0x000000ff0e00720c */ /* 0x040fe40003f65270 */
[C---:B------:R-:W-:Y:S02]  /*3240*/  ISETP.NE.AND P1, PT, R14.reuse, RZ, PT ;  /* 0x000000ff0e00720c */ /* 0x040fe40003f25270 */
[----:B------:R-:W-:Y:S01]  /*3250*/  LOP3.LUT R12, R11, 0x7fffff, RZ, 0xc0, !PT ;  /* 0x007fffff0b0c7812 */ /* 0x000fe200078ec0ff */
[CCC-:B------:R-:W-:Y:S01]  /*3260*/  FFMA.RP R11, R13.reuse, R15.reuse, R16.reuse ;  /* 0x0000000f0d0b7223 */ /* 0x1c0fe20000008010 */
[----:B------:R-:W-:Y:S01]  /*3270*/  FFMA.RM R16, R13, R15, R16 ;  /* 0x0000000f0d107223 */ /* 0x000fe20000004010 */
[----:B------:R-:W-:Y:S02]  /*3280*/  IADD3 R13, PT, PT, R14, 0x20, RZ ;  /* 0x000000200e0d7810 */ /* 0x000fe40007ffe0ff */
[----:B------:R-:W-:-:S02]  /*3290*/  LOP3.LUT R12, R12, 0x800000, RZ, 0xfc, !PT ;  /* 0x008000000c0c7812 */ /* 0x000fc400078efcff */
[----:B------:R-:W-:Y:S02]  /*32a0*/  IADD3 R14, PT, PT, -R14, RZ, RZ ;  /* 0x000000ff0e0e7210 */ /* 0x000fe40007ffe1ff */
[----:B------:R-:W-:Y:S02]  /*32b0*/  SHF.L.U32 R13, R12, R13, RZ ;  /* 0x0000000d0c0d7219 */ /* 0x000fe400000006ff */
[----:B------:R-:W-:Y:S02]  /*32c0*/  FSETP.NEU.FTZ.AND P0, PT, R11, R16, PT ;  /* 0x000000100b00720b */ /* 0x000fe40003f1d000 */
[----:B------:R-:W-:Y:S02]  /*32d0*/  SEL R11, R14, RZ, P3 ;  /* 0x000000ff0e0b7207 */ /* 0x000fe40001800000 */
[----:B------:R-:W-:Y:S02]  /*32e0*/  ISETP.NE.AND P1, PT, R13, RZ, P1 ;  /* 0x000000ff0d00720c */ /* 0x000fe40000f25270 */
[----:B------:R-:W-:-:S02]  /*32f0*/  SHF.R.U32.HI R11, RZ, R11, R12 ;  /* 0x0000000bff0b7219 */ /* 0x000fc4000001160c */
[----:B------:R-:W-:Y:S02]  /*3300*/  PLOP3.LUT P0, PT, P0, P1, PT, 0xf8, 0x8f ;  /* 0x00000000008f781c */ /* 0x000fe40000703f70 */
[----:B------:R-:W-:Y:S02]  /*3310*/  SHF.R.U32.HI R13, RZ, 0x1, R11 ;  /* 0x00000001ff0d7819 */ /* 0x000fe4000001160b */
[----:B------:R-:W-:-:S04]  /*3320*/  SEL R12, RZ, 0x1, !P0 ;  /* 0x00000001ff0c7807 */ /* 0x000fc80004000000 */
[----:B------:R-:W-:-:S04]  /*3330*/  LOP3.LUT R12, R12, 0x1, R13, 0xf8, !PT ;  /* 0x000000010c0c7812 */ /* 0x000fc800078ef80d */
[----:B------:R-:W-:-:S04]  /*3340*/  LOP3.LUT R12, R12, R11, RZ, 0xc0, !PT ;  /* 0x0000000b0c0c7212 */ /* 0x000fc800078ec0ff */
[----:B------:R-:W-:-:S04]  /*3350*/  IADD3 R13, PT, PT, R13, R12, RZ ;  /* 0x0000000c0d0d7210 */ /* 0x000fc80007ffe0ff */
[----:B------:R-:W-:Y:S01]  /*3360*/  LOP3.LUT R0, R13, R0, RZ, 0xfc, !PT ;  /* 0x000000000d007212 */ /* 0x000fe200078efcff */
[----:B------:R-:W-:Y:S06]  /*3370*/  BRA `(.L_x_54) ;  /* 0x0000000000107947 */ /* 0x000fec0003800000 */
.L_x_53:
[----:B------:R-:W-:-:S04]  /*3380*/  LOP3.LUT R0, R0, 0x80000000, RZ, 0xc0, !PT ;  /* 0x8000000000007812 */ /* 0x000fc800078ec0ff */
[----:B------:R-:W-:Y:S01]  /*3390*/  LOP3.LUT R0, R0, 0x7f800000, RZ, 0xfc, !PT ;  /* 0x7f80000000007812 */ /* 0x000fe200078efcff */
[----:B------:R-:W-:Y:S06]  /*33a0*/  BRA `(.L_x_54) ;  /* 0x0000000000047947 */ /* 0x000fec0003800000 */
.L_x_52:
[----:B------:R-:W-:-:S07]  /*33b0*/  LEA R0, R19, R0, 0x17 ;  /* 0x0000000013007211 */ /* 0x000fce00078eb8ff */
.L_x_54:
[----:B------:R-:W-:Y:S05]  /*33c0*/  BSYNC.RECONVERGENT B1 ;  /* 0x0000000000017941 */ /* 0x000fea0003800200 */
.L_x_51:
[----:B------:R-:W-:Y:S05]  /*33d0*/  BRA `(.L_x_55) ;  /* 0x0000000000207947 */ /* 0x000fea0003800000 */
.L_x_50:
[----:B------:R-:W-:-:S04]  /*33e0*/  LOP3.LUT R0, R13, 0x80000000, R0, 0x48, !PT ;  /* 0x800000000d007812 */ /* 0x000fc800078e4800 */
[----:B------:R-:W-:Y:S01]  /*33f0*/  LOP3.LUT R0, R0, 0x7f800000, RZ, 0xfc, !PT ;  /* 0x7f80000000007812 */ /* 0x000fe200078efcff */
[----:B------:R-:W-:Y:S06]  /*3400*/  BRA `(.L_x_55) ;  /* 0x0000000000147947 */ /* 0x000fec0003800000 */
.L_x_49:
[----:B------:R-:W-:Y:S01]  /*3410*/  LOP3.LUT R0, R13, 0x80000000, R0, 0x48, !PT ;  /* 0x800000000d007812 */ /* 0x000fe200078e4800 */
[----:B------:R-:W-:Y:S06]  /*3420*/  BRA `(.L_x_55) ;  /* 0x00000000000c7947 */ /* 0x000fec0003800000 */
.L_x_48:
[----:B------:R-:W0:Y:S01]  /*3430*/  MUFU.RSQ R0, -QNAN ;  /* 0xffc0000000007908 */ /* 0x000e220000001400 */
[----:B------:R-:W-:Y:S05]  /*3440*/  BRA `(.L_x_55) ;  /* 0x0000000000047947 */ /* 0x000fea0003800000 */
.L_x_47:
[----:B------:R-:W-:-:S07]  /*3450*/  FADD.FTZ R0, R0, R3 ;  /* 0x0000000300007221 */ /* 0x000fce0000010000 */
.L_x_55:
[----:B------:R-:W-:Y:S05]  /*3460*/  BSYNC.RECONVERGENT B0 ;  /* 0x0000000000007941 */ /* 0x000fea0003800200 */
.L_x_45:
[----:B------:R-:W-:Y:S01]  /*3470*/  HFMA2 R11, -RZ, RZ, 0, 0 ;  /* 0x00000000ff0b7431 */ /* 0x000fe200000001ff */
[----:B0-----:R-:W-:-:S03]  /*3480*/  MOV R13, R0 ;  /* 0x00000000000d7202 */ /* 0x001fc60000000f00 */
[----:B------:R-:W-:Y:S05]  /*3490*/  RET.REL.NODEC R10 `(_Z22__kernel_fused_softmaxPfii) ;  /* 0xffffffc80ad87950 */ /* 0x000fea0003c3ffff */
.L_x_56:
[----:B------:R-:W-:-:S00]  /*34a0*/  BRA `(.L_x_56) ;  /* 0xfffffffc00fc7947 */ /* 0x000fc0000383ffff */
[----:B------:R-:W-:-:S00]  /*34b0*/  NOP ;  /* 0x0000000000007918 */ /* 0x000fc00000000000 */
        /* <DEDUP_REMOVED lines=12> */
.L_x_57:


//--------------------- .nv.shared.reserved.0     --------------------------
	.section	.nv.shared.reserved.0,"aw",@nobits
	.weak		__nv_reservedSMEM_offset_0_alias
	.size		__nv_reservedSMEM_offset_0_alias, 0, 64
	.other		__nv_reservedSMEM_offset_0_alias,@"STO_CUDA_RESERVED_SHARED STV_DEFAULT"
__nv_reservedSMEM_offset_0_alias:
	.zero		0
	.zero		64


//--------------------- .nv.constant0._Z22__kernel_fused_softmaxPfii --------------------------
	.section	.nv.constant0._Z22__kernel_fused_softmaxPfii,"a",@progbits
	.sectionflags	@""
	.align	4
.nv.constant0._Z22__kernel_fused_softmaxPfii:
	.zero		912


//--------------------- SYMBOLS --------------------------

	.type		.nv.reservedSmem.offset0,@object
	.size		.nv.reservedSmem.offset0,0x4
